	.target	sm_90a

	.elftype	@"ET_EXEC"


//--------------------- .note.nv.tkinfo           --------------------------
	.section	.note.nv.tkinfo,"",@"SHT_NOTE"
	.sectionflags	@"SHF_NOTE_NV_TKINFO"
	.tkinfo
        /*0018*/ 	.word	0x00000002
        /*0030*/ 	.string	""
        /*0030*/ 	.string	"ptxas"
        /*0030*/ 	.string	"Cuda compilation tools, release 13.0, V13.0.88"
        /*0030*/ 	.string	"Build cuda_13.0.r13.0/compiler.36424714_0"
        /*0030*/ 	.string	"-arch sm_90a -m 64 "



//--------------------- .note.nv.cuinfo           --------------------------
	.section	.note.nv.cuinfo,"",@"SHT_NOTE"
	.sectionflags	@"SHF_NOTE_NV_CUINFO"
        /*0018*/ 	.short	0x0002
        /*001a*/ 	.short	0x005a
        /*001c*/ 	.short	0x0082
	.zero		2


//--------------------- .nv.info                  --------------------------
	.section	.nv.info,"",@"SHT_CUDA_INFO"
	.align	4


	//----- nvinfo : EIATTR_REGCOUNT
	.align		4
        /*0000*/ 	.byte	0x04, 0x2f
        /*0002*/ 	.short	(.L_15 - .L_14)
	.align		4
.L_14:
        /*0004*/ 	.word	index@(_ZN7cutlass13device_kernelINS_4gemm6kernel13GemmUniversalIN4cute5tupleIJiiiiEEENS1_10collective13CollectiveMmaINS1_34MainloopSm90TmaGmmaWarpSpecializedILi3ENS5_IJNS4_1CILi1EEESB_SB_EEENS1_35KernelTmaWarpSpecializedCooperativeEEENS5_IJNSA_ILi128EEENSA_ILi256EEENSA_ILi32EEEEEEaNS5_IJlSB_lEEEaSJ_NS4_8TiledMMAINS4_8MMA_AtomIJNS4_4SM904GMMA27MMA_64x256x32_S32S8S8_SS_TNEEEENS4_6LayoutINS5_IJNSA_ILi2EEESB_SB_EEENS5_IJSB_NSA_ILi0EEEST_EEEEENS5_IJNS4_10UnderscoreESW_SW_EEEEENS4_13SM90_TMA_LOADENS4_14ComposedLayoutINS4_7SwizzleILi1ELi4ELi3EEENS4_18smem_ptr_flag_bitsILi8EEENSQ_INS5_IJNSA_ILi8EEESH_EEENS5_IJSH_SB_EEEEEEEvNS4_8identityESZ_S19_vS1A_EENS_8epilogue10collective6detail29Sm90TmaWarpSpecializedAdapterINS1D_15DefaultEpilogueIaSJ_SJ_NS1C_6thread17LinearCombinationIaLi1EiiLNS1H_9ScaleType4KindE0ELNS_15FloatRoundStyleE2EaEENS1_15EpilogueDefaultEEEEEvvEEEEvNT_6ParamsE)
        /*0008*/ 	.word	0x000000a8


	//----- nvinfo : EIATTR_FRAME_SIZE
	.align		4
.L_15:
        /*000c*/ 	.byte	0x04, 0x11
        /*000e*/ 	.short	(.L_17 - .L_16)
	.align		4
.L_16:
        /*0010*/ 	.word	index@(_ZN7cutlass13device_kernelINS_4gemm6kernel13GemmUniversalIN4cute5tupleIJiiiiEEENS1_10collective13CollectiveMmaINS1_34MainloopSm90TmaGmmaWarpSpecializedILi3ENS5_IJNS4_1CILi1EEESB_SB_EEENS1_35KernelTmaWarpSpecializedCooperativeEEENS5_IJNSA_ILi128EEENSA_ILi256EEENSA_ILi32EEEEEEaNS5_IJlSB_lEEEaSJ_NS4_8TiledMMAINS4_8MMA_AtomIJNS4_4SM904GMMA27MMA_64x256x32_S32S8S8_SS_TNEEEENS4_6LayoutINS5_IJNSA_ILi2EEESB_SB_EEENS5_IJSB_NSA_ILi0EEEST_EEEEENS5_IJNS4_10UnderscoreESW_SW_EEEEENS4_13SM90_TMA_LOADENS4_14ComposedLayoutINS4_7SwizzleILi1ELi4ELi3EEENS4_18smem_ptr_flag_bitsILi8EEENSQ_INS5_IJNSA_ILi8EEESH_EEENS5_IJSH_SB_EEEEEEEvNS4_8identityESZ_S19_vS1A_EENS_8epilogue10collective6detail29Sm90TmaWarpSpecializedAdapterINS1D_15DefaultEpilogueIaSJ_SJ_NS1C_6thread17LinearCombinationIaLi1EiiLNS1H_9ScaleType4KindE0ELNS_15FloatRoundStyleE2EaEENS1_15EpilogueDefaultEEEEEvvEEEEvNT_6ParamsE)
        /*0014*/ 	.word	0x00000000


	//----- nvinfo : EIATTR_MIN_STACK_SIZE
	.align		4
.L_17:
        /*0018*/ 	.byte	0x04, 0x12
        /*001a*/ 	.short	(.L_19 - .L_18)
	.align		4
.L_18:
        /*001c*/ 	.word	index@(_ZN7cutlass13device_kernelINS_4gemm6kernel13GemmUniversalIN4cute5tupleIJiiiiEEENS1_10collective13CollectiveMmaINS1_34MainloopSm90TmaGmmaWarpSpecializedILi3ENS5_IJNS4_1CILi1EEESB_SB_EEENS1_35KernelTmaWarpSpecializedCooperativeEEENS5_IJNSA_ILi128EEENSA_ILi256EEENSA_ILi32EEEEEEaNS5_IJlSB_lEEEaSJ_NS4_8TiledMMAINS4_8MMA_AtomIJNS4_4SM904GMMA27MMA_64x256x32_S32S8S8_SS_TNEEEENS4_6LayoutINS5_IJNSA_ILi2EEESB_SB_EEENS5_IJSB_NSA_ILi0EEEST_EEEEENS5_IJNS4_10UnderscoreESW_SW_EEEEENS4_13SM90_TMA_LOADENS4_14ComposedLayoutINS4_7SwizzleILi1ELi4ELi3EEENS4_18smem_ptr_flag_bitsILi8EEENSQ_INS5_IJNSA_ILi8EEESH_EEENS5_IJSH_SB_EEEEEEEvNS4_8identityESZ_S19_vS1A_EENS_8epilogue10collective6detail29Sm90TmaWarpSpecializedAdapterINS1D_15DefaultEpilogueIaSJ_SJ_NS1C_6thread17LinearCombinationIaLi1EiiLNS1H_9ScaleType4KindE0ELNS_15FloatRoundStyleE2EaEENS1_15EpilogueDefaultEEEEEvvEEEEvNT_6ParamsE)
        /*0020*/ 	.word	0x00000000
.L_19:


//--------------------- .nv.compat                --------------------------
	.section	.nv.compat,"",@"SHT_CUDA_COMPAT_INFO"
	.align	4
        /*0000*/ 	.byte	0x02, 0x09, 0x01, 0x00, 0x02, 0x02, 0x04, 0x00, 0x02, 0x05, 0x05, 0x00, 0x03, 0x07, 0x01, 0x01
        /*0010*/ 	.byte	0x02, 0x03, 0x01, 0x00, 0x02, 0x06, 0x01, 0x00, 0x04, 0x0b, 0x08, 0x00, 0x00, 0x00, 0x00, 0x00
        /*0020*/ 	.byte	0x00, 0x00, 0x00, 0x00


//--------------------- .nv.info._ZN7cutlass13device_kernelINS_4gemm6kernel13GemmUniversalIN4cute5tupleIJiiiiEEENS1_10collective13CollectiveMmaINS1_34MainloopSm90TmaGmmaWarpSpecializedILi3ENS5_IJNS4_1CILi1EEESB_SB_EEENS1_35KernelTmaWarpSpecializedCooperativeEEENS5_IJNSA_ILi128EEENSA_ILi256EEENSA_ILi32EEEEEEaNS5_IJlSB_lEEEaSJ_NS4_8TiledMMAINS4_8MMA_AtomIJNS4_4SM904GMMA27MMA_64x256x32_S32S8S8_SS_TNEEEENS4_6LayoutINS5_IJNSA_ILi2EEESB_SB_EEENS5_IJSB_NSA_ILi0EEEST_EEEEENS5_IJNS4_10UnderscoreESW_SW_EEEEENS4_13SM90_TMA_LOADENS4_14ComposedLayoutINS4_7SwizzleILi1ELi4ELi3EEENS4_18smem_ptr_flag_bitsILi8EEENSQ_INS5_IJNSA_ILi8EEESH_EEENS5_IJSH_SB_EEEEEEEvNS4_8identityESZ_S19_vS1A_EENS_8epilogue10collective6detail29Sm90TmaWarpSpecializedAdapterINS1D_15DefaultEpilogueIaSJ_SJ_NS1C_6thread17LinearCombinationIaLi1EiiLNS1H_9ScaleType4KindE0ELNS_15FloatRoundStyleE2EaEENS1_15EpilogueDefaultEEEEEvvEEEEvNT_6ParamsE --------------------------
	.section	.nv.info._ZN7cutlass13device_kernelINS_4gemm6kernel13GemmUniversalIN4cute5tupleIJiiiiEEENS1_10collective13CollectiveMmaINS1_34MainloopSm90TmaGmmaWarpSpecializedILi3ENS5_IJNS4_1CILi1EEESB_SB_EEENS1_35KernelTmaWarpSpecializedCooperativeEEENS5_IJNSA_ILi128EEENSA_ILi256EEENSA_ILi32EEEEEEaNS5_IJlSB_lEEEaSJ_NS4_8TiledMMAINS4_8MMA_AtomIJNS4_4SM904GMMA27MMA_64x256x32_S32S8S8_SS_TNEEEENS4_6LayoutINS5_IJNSA_ILi2EEESB_SB_EEENS5_IJSB_NSA_ILi0EEEST_EEEEENS5_IJNS4_10UnderscoreESW_SW_EEEEENS4_13SM90_TMA_LOADENS4_14ComposedLayoutINS4_7SwizzleILi1ELi4ELi3EEENS4_18smem_ptr_flag_bitsILi8EEENSQ_INS5_IJNSA_ILi8EEESH_EEENS5_IJSH_SB_EEEEEEEvNS4_8identityESZ_S19_vS1A_EENS_8epilogue10collective6detail29Sm90TmaWarpSpecializedAdapterINS1D_15DefaultEpilogueIaSJ_SJ_NS1C_6thread17LinearCombinationIaLi1EiiLNS1H_9ScaleType4KindE0ELNS_15FloatRoundStyleE2EaEENS1_15EpilogueDefaultEEEEEvvEEEEvNT_6ParamsE,"",@"SHT_CUDA_INFO"
	.sectionflags	@""
	.align	4


	//----- nvinfo : EIATTR_CUDA_API_VERSION
	.align		4
        /*0000*/ 	.byte	0x04, 0x37
        /*0002*/ 	.short	(.L_21 - .L_20)
.L_20:
        /*0004*/ 	.word	0x00000082


	//----- nvinfo : EIATTR_KPARAM_INFO
	.align		4
.L_21:
        /*0008*/ 	.byte	0x04, 0x17
        /*000a*/ 	.short	(.L_23 - .L_22)
.L_22:
        /*000c*/ 	.word	0x00000000
        /*0010*/ 	.short	0x0000
        /*0012*/ 	.short	0x0070
        /*0014*/ 	.byte	0x00, 0xf0, 0x01, 0x10


	//----- nvinfo : EIATTR_SPARSE_MMA_MASK
	.align		4
.L_23:
        /*0018*/ 	.byte	0x03, 0x50
        /*001a*/ 	.short	0x0000


	//----- nvinfo : EIATTR_MAXREG_COUNT
	.align		4
        /*001c*/ 	.byte	0x03, 0x1b
        /*001e*/ 	.short	0x00a8


	//----- nvinfo : EIATTR_NUM_BARRIERS
	.align		4
        /*0020*/ 	.byte	0x02, 0x4c
        /*0022*/ 	.byte	0x01
	.zero		1


	//----- nvinfo : EIATTR_EXTERNS
	.align		4
        /*0024*/ 	.byte	0x04, 0x0f
        /*0026*/ 	.short	(.L_25 - .L_24)


	//   ....[0]....
	.align		4
.L_24:
        /*0028*/ 	.word	index@(__assertfail)


	//----- nvinfo : EIATTR_MERCURY_ISA_VERSION
	.align		4
.L_25:
        /*002c*/ 	.byte	0x03, 0x5f
        /*002e*/ 	.short	0x0101


	//----- nvinfo : EIATTR_INT_WARP_WIDE_INSTR_OFFSETS
	.align		4
        /*0030*/ 	.byte	0x04, 0x31
        /*0032*/ 	.short	(.L_27 - .L_26)


	//   ....[0]....
.L_26:
        /*0034*/ 	.word	0x00000390


	//   ....[1]....
        /*0038*/ 	.word	0x000003c0


	//   ....[2]....
        /*003c*/ 	.word	0x000004a0


	//----- nvinfo : EIATTR_COOP_GROUP_MASK_REGIDS
	.align		4
.L_27:
        /*0040*/ 	.byte	0x04, 0x29
        /*0042*/ 	.short	(.L_29 - .L_28)


	//   ....[0]....
.L_28:
        /*0044*/ 	.word	0xffffffff


	//   ....[1]....
        /*0048*/ 	.word	0xffffffff


	//   ....[2]....
        /*004c*/ 	.word	0xffffffff


	//   ....[3]....
        /*0050*/ 	.word	0xffffffff


	//   ....[4]....
        /*0054*/ 	.word	0xffffffff


	//----- nvinfo : EIATTR_COOP_GROUP_INSTR_OFFSETS
	.align		4
.L_29:
        /*0058*/ 	.byte	0x04, 0x28
        /*005a*/ 	.short	(.L_31 - .L_30)


	//   ....[0]....
.L_30:
        /*005c*/ 	.word	0x00000060


	//   ....[1]....
        /*0060*/ 	.word	0x00000070


	//   ....[2]....
        /*0064*/ 	.word	0x00000130


	//   ....[3]....
        /*0068*/ 	.word	0x000002a0


	//   ....[4]....
        /*006c*/ 	.word	0x00000f50


	//----- nvinfo : EIATTR_REG_RECONFIG
	.align		4
.L_31:
        /*0070*/ 	.byte	0x01, 0x54
	.zero		2


	//----- nvinfo : EIATTR_SYSCALL_OFFSETS
	.align		4
        /*0074*/ 	.byte	0x04, 0x46
        /*0076*/ 	.short	(.L_33 - .L_32)


	//   ....[0]....
.L_32:
        /*0078*/ 	.word	0x00001110


	//----- nvinfo : EIATTR_MBARRIER_INSTR_OFFSETS
	.align		4
.L_33:
        /*007c*/ 	.byte	0x04, 0x39
        /*007e*/ 	.short	(.L_35 - .L_34)


	//   ....[0]....
.L_34:
        /*0080*/ 	.word	0x00000230
        /*0084*/ 	.word	0x000000ff
        /*0088*/ 	.word	0x00000000
        /*008c*/ 	.short	0x0100
        /*008e*/ 	.byte	0x08
	.zero		1


	//   ....[1]....
        /*0090*/ 	.word	0x00000240
        /*0094*/ 	.word	0x000000ff
        /*0098*/ 	.word	0x00000018
        /*009c*/ 	.short	0x0100
        /*009e*/ 	.byte	0x08
	.zero		1


	//   ....[2]....
        /*00a0*/ 	.word	0x00000250
        /*00a4*/ 	.word	0x000000ff
        /*00a8*/ 	.word	0x00000008
        /*00ac*/ 	.short	0x0100
        /*00ae*/ 	.byte	0x08
	.zero		1


	//   ....[3]....
        /*00b0*/ 	.word	0x00000260
        /*00b4*/ 	.word	0x000000ff
        /*00b8*/ 	.word	0x00000020
        /*00bc*/ 	.short	0x0100
        /*00be*/ 	.byte	0x08
	.zero		1


	//   ....[4]....
        /*00c0*/ 	.word	0x00000270
        /*00c4*/ 	.word	0x000000ff
        /*00c8*/ 	.word	0x00000010
        /*00cc*/ 	.short	0x0100
        /*00ce*/ 	.byte	0x08
	.zero		1


	//   ....[5]....
        /*00d0*/ 	.word	0x00000280
        /*00d4*/ 	.word	0x000000ff
        /*00d8*/ 	.word	0x00000028
        /*00dc*/ 	.short	0x0100
        /*00de*/ 	.byte	0x08
	.zero		1


	//   ....[6]....
        /*00e0*/ 	.word	0x00000510
        /*00e4*/ 	.word	0x000000ff
        /*00e8*/ 	.word	0x00000040
        /*00ec*/ 	.short	0x0100
        /*00ee*/ 	.byte	0x06
	.zero		1


	//   ....[7]....
        /*00f0*/ 	.word	0x00000570
        /*00f4*/ 	.word	0x000000ff
        /*00f8*/ 	.word	0x00000048
        /*00fc*/ 	.short	0x0100
        /*00fe*/ 	.byte	0x06
	.zero		1


	//   ....[8]....
        /*0100*/ 	.word	0x000011e0
        /*0104*/ 	.word	0x00000003
        /*0108*/ 	.word	0x00000000
        /*010c*/ 	.short	0x010a
        /*010e*/ 	.byte	0x3f
	.zero		1


	//   ....[9]....
        /*0110*/ 	.word	0x00001220
        /*0114*/ 	.word	0x00000003
        /*0118*/ 	.word	0x00000000
        /*011c*/ 	.short	0x010a
        /*011e*/ 	.byte	0x3f
	.zero		1


	//   ....[10]....
        /*0120*/ 	.word	0x00001480
        /*0124*/ 	.word	0x00000005
        /*0128*/ 	.word	0x00000000
        /*012c*/ 	.short	0x010a
        /*012e*/ 	.byte	0x3f
	.zero		1


	//   ....[11]....
        /*0130*/ 	.word	0x000014c0
        /*0134*/ 	.word	0x00000005
        /*0138*/ 	.word	0x00000000
        /*013c*/ 	.short	0x010a
        /*013e*/ 	.byte	0x3f
	.zero		1


	//   ....[12]....
        /*0140*/ 	.word	0x000015b0
        /*0144*/ 	.word	0x00000004
        /*0148*/ 	.word	0x00000000
        /*014c*/ 	.short	0x0101
        /*014e*/ 	.byte	0x3f
	.zero		1


	//   ....[13]....
        /*0150*/ 	.word	0x00001790
        /*0154*/ 	.word	0x00000000
        /*0158*/ 	.word	0x00000000
        /*015c*/ 	.short	0x0101
        /*015e*/ 	.byte	0x3f
	.zero		1


	//   ....[14]....
        /*0160*/ 	.word	0x00008d20
        /*0164*/ 	.word	0x0000000e
        /*0168*/ 	.word	0x00000018
        /*016c*/ 	.short	0x010a
        /*016e*/ 	.byte	0x3f
	.zero		1


	//   ....[15]....
        /*0170*/ 	.word	0x000090a0
        /*0174*/ 	.word	0x00000006
        /*0178*/ 	.word	0x00000048
        /*017c*/ 	.short	0x0101
        /*017e*/ 	.byte	0x3f
	.zero		1


	//   ....[16]....
        /*0180*/ 	.word	0x000097d0
        /*0184*/ 	.word	0x00000007
        /*0188*/ 	.word	0x00000000
        /*018c*/ 	.short	0x010a
        /*018e*/ 	.byte	0x3f
	.zero		1


	//   ....[17]....
        /*0190*/ 	.word	0x00009850
        /*0194*/ 	.word	0x00000009
        /*0198*/ 	.word	0x00000000
        /*019c*/ 	.short	0x010a
        /*019e*/ 	.byte	0x3f
	.zero		1


	//   ....[18]....
        /*01a0*/ 	.word	0x000098e0
        /*01a4*/ 	.word	0x00000003
        /*01a8*/ 	.word	0x00000000
        /*01ac*/ 	.short	0x010a
        /*01ae*/ 	.byte	0x3f
	.zero		1


	//   ....[19]....
        /*01b0*/ 	.word	0x00009940
        /*01b4*/ 	.word	0x00000003
        /*01b8*/ 	.word	0x00000000
        /*01bc*/ 	.short	0x010a
        /*01be*/ 	.byte	0x3f
	.zero		1


	//   ....[20]....
        /*01c0*/ 	.word	0x00009990
        /*01c4*/ 	.word	0x00000005
        /*01c8*/ 	.word	0x00000000
        /*01cc*/ 	.short	0x010a
        /*01ce*/ 	.byte	0x3f
	.zero		1


	//   ....[21]....
        /*01d0*/ 	.word	0x00009a60
        /*01d4*/ 	.word	0x0000000e
        /*01d8*/ 	.word	0x00000018
        /*01dc*/ 	.short	0x010a
        /*01de*/ 	.byte	0x3f
	.zero		1


	//   ....[22]....
        /*01e0*/ 	.word	0x00009b30
        /*01e4*/ 	.word	0x00000007
        /*01e8*/ 	.word	0x00000000
        /*01ec*/ 	.short	0x010a
        /*01ee*/ 	.byte	0x3f
	.zero		1


	//   ....[23]....
        /*01f0*/ 	.word	0x00009b80
        /*01f4*/ 	.word	0x00000009
        /*01f8*/ 	.word	0x00000000
        /*01fc*/ 	.short	0x010a
        /*01fe*/ 	.byte	0x3f
	.zero		1


	//----- nvinfo : EIATTR_NUM_MBARRIERS
	.align		4
.L_35:
        /*0200*/ 	.byte	0x03, 0x38
        /*0202*/ 	.short	0x0008


	//----- nvinfo : EIATTR_EXIT_INSTR_OFFSETS
	.align		4
        /*0204*/ 	.byte	0x04, 0x1c
        /*0206*/ 	.short	(.L_37 - .L_36)


	//   ....[0]....
.L_36:
        /*0208*/ 	.word	0x000005c0


	//   ....[1]....
        /*020c*/ 	.word	0x00000e90


	//   ....[2]....
        /*0210*/ 	.word	0x00008390


	//   ....[3]....
        /*0214*/ 	.word	0x000089c0


	//   ....[4]....
        /*0218*/ 	.word	0x00009930


	//----- nvinfo : EIATTR_MAX_THREADS
	.align		4
.L_37:
        /*021c*/ 	.byte	0x04, 0x05
        /*021e*/ 	.short	(.L_39 - .L_38)
.L_38:
        /*0220*/ 	.word	0x00000180
        /*0224*/ 	.word	0x00000001
        /*0228*/ 	.word	0x00000001


	//----- nvinfo : EIATTR_CRS_STACK_SIZE
	.align		4
.L_39:
        /*022c*/ 	.byte	0x04, 0x1e
        /*022e*/ 	.short	(.L_41 - .L_40)
.L_40:
        /*0230*/ 	.word	0x00000000


	//----- nvinfo : EIATTR_CBANK_PARAM_SIZE
	.align		4
.L_41:
        /*0234*/ 	.byte	0x03, 0x19
        /*0236*/ 	.short	0x0470


	//----- nvinfo : EIATTR_PARAM_CBANK
	.align		4
        /*0238*/ 	.byte	0x04, 0x0a
        /*023a*/ 	.short	(.L_43 - .L_42)
	.align		4
.L_42:
        /*023c*/ 	.word	index@(.nv.constant0._ZN7cutlass13device_kernelINS_4gemm6kernel13GemmUniversalIN4cute5tupleIJiiiiEEENS1_10collective13CollectiveMmaINS1_34MainloopSm90TmaGmmaWarpSpecializedILi3ENS5_IJNS4_1CILi1EEESB_SB_EEENS1_35KernelTmaWarpSpecializedCooperativeEEENS5_IJNSA_ILi128EEENSA_ILi256EEENSA_ILi32EEEEEEaNS5_IJlSB_lEEEaSJ_NS4_8TiledMMAINS4_8MMA_AtomIJNS4_4SM904GMMA27MMA_64x256x32_S32S8S8_SS_TNEEEENS4_6LayoutINS5_IJNSA_ILi2EEESB_SB_EEENS5_IJSB_NSA_ILi0EEEST_EEEEENS5_IJNS4_10UnderscoreESW_SW_EEEEENS4_13SM90_TMA_LOADENS4_14ComposedLayoutINS4_7SwizzleILi1ELi4ELi3EEENS4_18smem_ptr_flag_bitsILi8EEENSQ_INS5_IJNSA_ILi8EEESH_EEENS5_IJSH_SB_EEEEEEEvNS4_8identityESZ_S19_vS1A_EENS_8epilogue10collective6detail29Sm90TmaWarpSpecializedAdapterINS1D_15DefaultEpilogueIaSJ_SJ_NS1C_6thread17LinearCombinationIaLi1EiiLNS1H_9ScaleType4KindE0ELNS_15FloatRoundStyleE2EaEENS1_15EpilogueDefaultEEEEEvvEEEEvNT_6ParamsE)
        /*0240*/ 	.short	0x0210
        /*0242*/ 	.short	0x0470


	//----- nvinfo : EIATTR_SW_WAR
	.align		4
.L_43:
        /*0244*/ 	.byte	0x04, 0x36
        /*0246*/ 	.short	(.L_45 - .L_44)
.L_44:
        /*0248*/ 	.word	0x00000008
.L_45:


//--------------------- .nv.callgraph             --------------------------
	.section	.nv.callgraph,"",@"SHT_CUDA_CALLGRAPH"
	.align	4
	.sectionentsize	8
	.align		4
        /*0000*/ 	.word	0x00000000
	.align		4
        /*0004*/ 	.word	0xffffffff
	.align		4
        /*0008*/ 	.word	index@(_ZN7cutlass13device_kernelINS_4gemm6kernel13GemmUniversalIN4cute5tupleIJiiiiEEENS1_10collective13CollectiveMmaINS1_34MainloopSm90TmaGmmaWarpSpecializedILi3ENS5_IJNS4_1CILi1EEESB_SB_EEENS1_35KernelTmaWarpSpecializedCooperativeEEENS5_IJNSA_ILi128EEENSA_ILi256EEENSA_ILi32EEEEEEaNS5_IJlSB_lEEEaSJ_NS4_8TiledMMAINS4_8MMA_AtomIJNS4_4SM904GMMA27MMA_64x256x32_S32S8S8_SS_TNEEEENS4_6LayoutINS5_IJNSA_ILi2EEESB_SB_EEENS5_IJSB_NSA_ILi0EEEST_EEEEENS5_IJNS4_10UnderscoreESW_SW_EEEEENS4_13SM90_TMA_LOADENS4_14ComposedLayoutINS4_7SwizzleILi1ELi4ELi3EEENS4_18smem_ptr_flag_bitsILi8EEENSQ_INS5_IJNSA_ILi8EEESH_EEENS5_IJSH_SB_EEEEEEEvNS4_8identityESZ_S19_vS1A_EENS_8epilogue10collective6detail29Sm90TmaWarpSpecializedAdapterINS1D_15DefaultEpilogueIaSJ_SJ_NS1C_6thread17LinearCombinationIaLi1EiiLNS1H_9ScaleType4KindE0ELNS_15FloatRoundStyleE2EaEENS1_15EpilogueDefaultEEEEEvvEEEEvNT_6ParamsE)
	.align		4
        /*000c*/ 	.word	index@(__assertfail)
	.align		4
        /*0010*/ 	.word	0x00000000
	.align		4
        /*0014*/ 	.word	0xfffffffe
	.align		4
        /*0018*/ 	.word	0x00000000
	.align		4
        /*001c*/ 	.word	0xfffffffd
	.align		4
        /*0020*/ 	.word	0x00000000
	.align		4
        /*0024*/ 	.word	0xfffffffc


//--------------------- .nv.constant4             --------------------------
	.section	.nv.constant4,"a",@progbits
	.align	8
	.align		8
.nv.constant4:
        /*0000*/ 	.dword	__assertfail
	.align		8
        /*0008*/ 	.dword	__unnamed_1
	.align		8
        /*0010*/ 	.dword	_ZN40_INTERNAL_3e795054_4_k_cu_b87f748b_202704cuda3std3__45__cpo5beginE
	.align		8
        /*0018*/ 	.dword	_ZN40_INTERNAL_3e795054_4_k_cu_b87f748b_202704cuda3std3__45__cpo3endE
	.align		8
        /*0020*/ 	.dword	_ZN40_INTERNAL_3e795054_4_k_cu_b87f748b_202704cuda3std3__45__cpo6cbeginE
	.align		8
        /*0028*/ 	.dword	_ZN40_INTERNAL_3e795054_4_k_cu_b87f748b_202704cuda3std3__45__cpo4cendE
	.align		8
        /*0030*/ 	.dword	_ZN40_INTERNAL_3e795054_4_k_cu_b87f748b_202704cuda3std3__442_GLOBAL__N__3e795054_4_k_cu_b87f748b_202706ignoreE
	.align		8
        /*0038*/ 	.dword	_ZN40_INTERNAL_3e795054_4_k_cu_b87f748b_202704cuda3std3__419piecewise_constructE
	.align		8
        /*0040*/ 	.dword	_ZN40_INTERNAL_3e795054_4_k_cu_b87f748b_202704cuda3std3__48in_placeE
	.align		8
        /*0048*/ 	.dword	_ZN40_INTERNAL_3e795054_4_k_cu_b87f748b_202704cuda3std6ranges3__45__cpo4swapE
	.align		8
        /*0050*/ 	.dword	_ZN40_INTERNAL_3e795054_4_k_cu_b87f748b_202704cuda3std6ranges3__45__cpo9iter_moveE
	.align		8
        /*0058*/ 	.dword	_ZN40_INTERNAL_3e795054_4_k_cu_b87f748b_202704cute7productE
	.align		8
        /*0060*/ 	.dword	_ZN40_INTERNAL_3e795054_4_k_cu_b87f748b_202704cute1_E
	.align		8
        /*0068*/ 	.dword	$str$22
	.align		8
        /*0070*/ 	.dword	$str$23


//--------------------- .text._ZN7cutlass13device_kernelINS_4gemm6kernel13GemmUniversalIN4cute5tupleIJiiiiEEENS1_10collective13CollectiveMmaINS1_34MainloopSm90TmaGmmaWarpSpecializedILi3ENS5_IJNS4_1CILi1EEESB_SB_EEENS1_35KernelTmaWarpSpecializedCooperativeEEENS5_IJNSA_ILi128EEENSA_ILi256EEENSA_ILi32EEEEEEaNS5_IJlSB_lEEEaSJ_NS4_8TiledMMAINS4_8MMA_AtomIJNS4_4SM904GMMA27MMA_64x256x32_S32S8S8_SS_TNEEEENS4_6LayoutINS5_IJNSA_ILi2EEESB_SB_EEENS5_IJSB_NSA_ILi0EEEST_EEEEENS5_IJNS4_10UnderscoreESW_SW_EEEEENS4_13SM90_TMA_LOADENS4_14ComposedLayoutINS4_7SwizzleILi1ELi4ELi3EEENS4_18smem_ptr_flag_bitsILi8EEENSQ_INS5_IJNSA_ILi8EEESH_EEENS5_IJSH_SB_EEEEEEEvNS4_8identityESZ_S19_vS1A_EENS_8epilogue10collective6detail29Sm90TmaWarpSpecializedAdapterINS1D_15DefaultEpilogueIaSJ_SJ_NS1C_6thread17LinearCombinationIaLi1EiiLNS1H_9ScaleType4KindE0ELNS_15FloatRoundStyleE2EaEENS1_15EpilogueDefaultEEEEEvvEEEEvNT_6ParamsE --------------------------
	.section	.text._ZN7cutlass13device_kernelINS_4gemm6kernel13GemmUniversalIN4cute5tupleIJiiiiEEENS1_10collective13CollectiveMmaINS1_34MainloopSm90TmaGmmaWarpSpecializedILi3ENS5_IJNS4_1CILi1EEESB_SB_EEENS1_35KernelTmaWarpSpecializedCooperativeEEENS5_IJNSA_ILi128EEENSA_ILi256EEENSA_ILi32EEEEEEaNS5_IJlSB_lEEEaSJ_NS4_8TiledMMAINS4_8MMA_AtomIJNS4_4SM904GMMA27MMA_64x256x32_S32S8S8_SS_TNEEEENS4_6LayoutINS5_IJNSA_ILi2EEESB_SB_EEENS5_IJSB_NSA_ILi0EEEST_EEEEENS5_IJNS4_10UnderscoreESW_SW_EEEEENS4_13SM90_TMA_LOADENS4_14ComposedLayoutINS4_7SwizzleILi1ELi4ELi3EEENS4_18smem_ptr_flag_bitsILi8EEENSQ_INS5_IJNSA_ILi8EEESH_EEENS5_IJSH_SB_EEEEEEEvNS4_8identityESZ_S19_vS1A_EENS_8epilogue10collective6detail29Sm90TmaWarpSpecializedAdapterINS1D_15DefaultEpilogueIaSJ_SJ_NS1C_6thread17LinearCombinationIaLi1EiiLNS1H_9ScaleType4KindE0ELNS_15FloatRoundStyleE2EaEENS1_15EpilogueDefaultEEEEEvvEEEEvNT_6ParamsE,"ax",@progbits
	.align	128
.text._ZN7cutlass13device_kernelINS_4gemm6kernel13GemmUniversalIN4cute5tupleIJiiiiEEENS1_10collective13CollectiveMmaINS1_34MainloopSm90TmaGmmaWarpSpecializedILi3ENS5_IJNS4_1CILi1EEESB_SB_EEENS1_35KernelTmaWarpSpecializedCooperativeEEENS5_IJNSA_ILi128EEENSA_ILi256EEENSA_ILi32EEEEEEaNS5_IJlSB_lEEEaSJ_NS4_8TiledMMAINS4_8MMA_AtomIJNS4_4SM904GMMA27MMA_64x256x32_S32S8S8_SS_TNEEEENS4_6LayoutINS5_IJNSA_ILi2EEESB_SB_EEENS5_IJSB_NSA_ILi0EEEST_EEEEENS5_IJNS4_10UnderscoreESW_SW_EEEEENS4_13SM90_TMA_LOADENS4_14ComposedLayoutINS4_7SwizzleILi1ELi4ELi3EEENS4_18smem_ptr_flag_bitsILi8EEENSQ_INS5_IJNSA_ILi8EEESH_EEENS5_IJSH_SB_EEEEEEEvNS4_8identityESZ_S19_vS1A_EENS_8epilogue10collective6detail29Sm90TmaWarpSpecializedAdapterINS1D_15DefaultEpilogueIaSJ_SJ_NS1C_6thread17LinearCombinationIaLi1EiiLNS1H_9ScaleType4KindE0ELNS_15FloatRoundStyleE2EaEENS1_15EpilogueDefaultEEEEEvvEEEEvNT_6ParamsE:
        .type           _ZN7cutlass13device_kernelINS_4gemm6kernel13GemmUniversalIN4cute5tupleIJiiiiEEENS1_10collective13CollectiveMmaINS1_34MainloopSm90TmaGmmaWarpSpecializedILi3ENS5_IJNS4_1CILi1EEESB_SB_EEENS1_35KernelTmaWarpSpecializedCooperativeEEENS5_IJNSA_ILi128EEENSA_ILi256EEENSA_ILi32EEEEEEaNS5_IJlSB_lEEEaSJ_NS4_8TiledMMAINS4_8MMA_AtomIJNS4_4SM904GMMA27MMA_64x256x32_S32S8S8_SS_TNEEEENS4_6LayoutINS5_IJNSA_ILi2EEESB_SB_EEENS5_IJSB_NSA_ILi0EEEST_EEEEENS5_IJNS4_10UnderscoreESW_SW_EEEEENS4_13SM90_TMA_LOADENS4_14ComposedLayoutINS4_7SwizzleILi1ELi4ELi3EEENS4_18smem_ptr_flag_bitsILi8EEENSQ_INS5_IJNSA_ILi8EEESH_EEENS5_IJSH_SB_EEEEEEEvNS4_8identityESZ_S19_vS1A_EENS_8epilogue10collective6detail29Sm90TmaWarpSpecializedAdapterINS1D_15DefaultEpilogueIaSJ_SJ_NS1C_6thread17LinearCombinationIaLi1EiiLNS1H_9ScaleType4KindE0ELNS_15FloatRoundStyleE2EaEENS1_15EpilogueDefaultEEEEEvvEEEEvNT_6ParamsE,@function
        .size           _ZN7cutlass13device_kernelINS_4gemm6kernel13GemmUniversalIN4cute5tupleIJiiiiEEENS1_10collective13CollectiveMmaINS1_34MainloopSm90TmaGmmaWarpSpecializedILi3ENS5_IJNS4_1CILi1EEESB_SB_EEENS1_35KernelTmaWarpSpecializedCooperativeEEENS5_IJNSA_ILi128EEENSA_ILi256EEENSA_ILi32EEEEEEaNS5_IJlSB_lEEEaSJ_NS4_8TiledMMAINS4_8MMA_AtomIJNS4_4SM904GMMA27MMA_64x256x32_S32S8S8_SS_TNEEEENS4_6LayoutINS5_IJNSA_ILi2EEESB_SB_EEENS5_IJSB_NSA_ILi0EEEST_EEEEENS5_IJNS4_10UnderscoreESW_SW_EEEEENS4_13SM90_TMA_LOADENS4_14ComposedLayoutINS4_7SwizzleILi1ELi4ELi3EEENS4_18smem_ptr_flag_bitsILi8EEENSQ_INS5_IJNSA_ILi8EEESH_EEENS5_IJSH_SB_EEEEEEEvNS4_8identityESZ_S19_vS1A_EENS_8epilogue10collective6detail29Sm90TmaWarpSpecializedAdapterINS1D_15DefaultEpilogueIaSJ_SJ_NS1C_6thread17LinearCombinationIaLi1EiiLNS1H_9ScaleType4KindE0ELNS_15FloatRoundStyleE2EaEENS1_15EpilogueDefaultEEEEEvvEEEEvNT_6ParamsE,(.L_x_324 - _ZN7cutlass13device_kernelINS_4gemm6kernel13GemmUniversalIN4cute5tupleIJiiiiEEENS1_10collective13CollectiveMmaINS1_34MainloopSm90TmaGmmaWarpSpecializedILi3ENS5_IJNS4_1CILi1EEESB_SB_EEENS1_35KernelTmaWarpSpecializedCooperativeEEENS5_IJNSA_ILi128EEENSA_ILi256EEENSA_ILi32EEEEEEaNS5_IJlSB_lEEEaSJ_NS4_8TiledMMAINS4_8MMA_AtomIJNS4_4SM904GMMA27MMA_64x256x32_S32S8S8_SS_TNEEEENS4_6LayoutINS5_IJNSA_ILi2EEESB_SB_EEENS5_IJSB_NSA_ILi0EEEST_EEEEENS5_IJNS4_10UnderscoreESW_SW_EEEEENS4_13SM90_TMA_LOADENS4_14ComposedLayoutINS4_7SwizzleILi1ELi4ELi3EEENS4_18smem_ptr_flag_bitsILi8EEENSQ_INS5_IJNSA_ILi8EEESH_EEENS5_IJSH_SB_EEEEEEEvNS4_8identityESZ_S19_vS1A_EENS_8epilogue10collective6detail29Sm90TmaWarpSpecializedAdapterINS1D_15DefaultEpilogueIaSJ_SJ_NS1C_6thread17LinearCombinationIaLi1EiiLNS1H_9ScaleType4KindE0ELNS_15FloatRoundStyleE2EaEENS1_15EpilogueDefaultEEEEEvvEEEEvNT_6ParamsE)
        .other          _ZN7cutlass13device_kernelINS_4gemm6kernel13GemmUniversalIN4cute5tupleIJiiiiEEENS1_10collective13CollectiveMmaINS1_34MainloopSm90TmaGmmaWarpSpecializedILi3ENS5_IJNS4_1CILi1EEESB_SB_EEENS1_35KernelTmaWarpSpecializedCooperativeEEENS5_IJNSA_ILi128EEENSA_ILi256EEENSA_ILi32EEEEEEaNS5_IJlSB_lEEEaSJ_NS4_8TiledMMAINS4_8MMA_AtomIJNS4_4SM904GMMA27MMA_64x256x32_S32S8S8_SS_TNEEEENS4_6LayoutINS5_IJNSA_ILi2EEESB_SB_EEENS5_IJSB_NSA_ILi0EEEST_EEEEENS5_IJNS4_10UnderscoreESW_SW_EEEEENS4_13SM90_TMA_LOADENS4_14ComposedLayoutINS4_7SwizzleILi1ELi4ELi3EEENS4_18smem_ptr_flag_bitsILi8EEENSQ_INS5_IJNSA_ILi8EEESH_EEENS5_IJSH_SB_EEEEEEEvNS4_8identityESZ_S19_vS1A_EENS_8epilogue10collective6detail29Sm90TmaWarpSpecializedAdapterINS1D_15DefaultEpilogueIaSJ_SJ_NS1C_6thread17LinearCombinationIaLi1EiiLNS1H_9ScaleType4KindE0ELNS_15FloatRoundStyleE2EaEENS1_15EpilogueDefaultEEEEEvvEEEEvNT_6ParamsE,@"STO_CUDA_ENTRY STV_DEFAULT"
_ZN7cutlass13device_kernelINS_4gemm6kernel13GemmUniversalIN4cute5tupleIJiiiiEEENS1_10collective13CollectiveMmaINS1_34MainloopSm90TmaGmmaWarpSpecializedILi3ENS5_IJNS4_1CILi1EEESB_SB_EEENS1_35KernelTmaWarpSpecializedCooperativeEEENS5_IJNSA_ILi128EEENSA_ILi256EEENSA_ILi32EEEEEEaNS5_IJlSB_lEEEaSJ_NS4_8TiledMMAINS4_8MMA_AtomIJNS4_4SM904GMMA27MMA_64x256x32_S32S8S8_SS_TNEEEENS4_6LayoutINS5_IJNSA_ILi2EEESB_SB_EEENS5_IJSB_NSA_ILi0EEEST_EEEEENS5_IJNS4_10UnderscoreESW_SW_EEEEENS4_13SM90_TMA_LOADENS4_14ComposedLayoutINS4_7SwizzleILi1ELi4ELi3EEENS4_18smem_ptr_flag_bitsILi8EEENSQ_INS5_IJNSA_ILi8EEESH_EEENS5_IJSH_SB_EEEEEEEvNS4_8identityESZ_S19_vS1A_EENS_8epilogue10collective6detail29Sm90TmaWarpSpecializedAdapterINS1D_15DefaultEpilogueIaSJ_SJ_NS1C_6thread17LinearCombinationIaLi1EiiLNS1H_9ScaleType4KindE0ELNS_15FloatRoundStyleE2EaEENS1_15EpilogueDefaultEEEEEvvEEEEvNT_6ParamsE:
[----:B------:R-:W0:Y:S01]  /*0000*/  LDC R1, c[0x0][0x28] ;  /* 0x00000a00ff017b82 */ /* 0x000e220000000800 */
[----:B------:R-:W1:Y:S01]  /*0010*/  S2R R18, SR_TID.X ;  /* 0x0000000000127919 */ /* 0x000e620000002100 */
[----:B------:R-:W-:Y:S01]  /*0020*/  ELECT P0, URZ, PT ;  /* 0x00000000003f782f */ /* 0x000fe20003800000 */
[----:B------:R-:W-:Y:S01]  /*0030*/  BSSY B0, `(.L_x_0) ;  /* 0x000000f000007945 */ /* 0x000fe20003800000 */
[--C-:B-1----:R-:W-:Y:S02]  /*0040*/  SHF.R.U32.HI R0, RZ, 0x5, R18.reuse ;  /* 0x00000005ff007819 */ /* 0x102fe40000011612 */
[----:B------:R-:W-:-:S03]  /*0050*/  SHF.R.U32.HI R2, RZ, 0x7, R18 ;  /* 0x00000007ff027819 */ /* 0x000fc60000011612 */
[----:B------:R-:W1:Y:S04]  /*0060*/  SHFL.IDX PT, R5, R0, RZ, 0x1f ;  /* 0x00001fff00057589 */ /* 0x000e6800000e0000 */
[----:B------:R2:W3:Y:S01]  /*0070*/  SHFL.IDX PT, R8, R2, RZ, 0x1f ;  /* 0x00001fff02087589 */ /* 0x0004e200000e0000 */
[----:B-1----:R-:W-:-:S13]  /*0080*/  ISETP.NE.OR P0, PT, R5, RZ, !P0 ;  /* 0x000000ff0500720c */ /* 0x002fda0004705670 */
[----:B0-23--:R-:W-:Y:S05]  /*0090*/  @P0 BRA `(.L_x_1) ;  /* 0x0000000000200947 */ /* 0x00dfea0003800000 */
[----:B------:R-:W-:Y:S02]  /*00a0*/  ULDC.64 UR4, c[0x0][0x198] ;  /* 0x0000660000047ab9 */ /* 0x000fe40000000a00 */
[----:B------:R-:W-:Y:S02]  /*00b0*/  UIADD3 UR6, UP0, UR4, 0xf0, URZ ;  /* 0x000000f004067890 */ /* 0x000fe4000ff1e03f */
[----:B------:R-:W-:Y:S02]  /*00c0*/  UIADD3 UR4, UP1, UR4, 0x1f0, URZ ;  /* 0x000001f004047890 */ /* 0x000fe4000ff3e03f */
[----:B------:R-:W-:Y:S02]  /*00d0*/  UIADD3.X UR7, URZ, UR5, URZ, UP0, !UPT ;  /* 0x000000053f077290 */ /* 0x000fe400087fe43f */
[----:B------:R-:W-:-:S07]  /*00e0*/  UIADD3.X UR5, URZ, UR5, URZ, UP1, !UPT ;  /* 0x000000053f057290 */ /* 0x000fce0008ffe43f */
[----:B------:R0:W-:Y:S02]  /*00f0*/  UTMACCTL.PF [UR6] ;  /* 0x00000000060079b9 */ /* 0x0001e40008040000 */
[----:B------:R0:W-:Y:S02]  /*0100*/  UTMACCTL.PF [UR4] ;  /* 0x00000000040079b9 */ /* 0x0001e40008040000 */
[----:B0-----:R-:W-:Y:S01]  /*0110*/  NOP ;  /* 0x0000000000007918 */ /* 0x001fe20000000000 */
.L_x_1:
[----:B------:R-:W-:Y:S05]  /*0120*/  BSYNC B0 ;  /* 0x0000000000007941 */ /* 0x000fea0003800000 */
.L_x_0:
[----:B------:R-:W0:Y:S02]  /*0130*/  SHFL.IDX PT, R2, R0, RZ, 0x1f ;  /* 0x00001fff00027589 */ /* 0x000e2400000e0000 */
[----:B0-----:R-:W-:-:S13]  /*0140*/  ISETP.NE.AND P0, PT, R2, RZ, PT ;  /* 0x000000ff0200720c */ /* 0x001fda0003f05270 */
[----:B------:R-:W-:Y:S05]  /*0150*/  @P0 BRA `(.L_x_2) ;  /* 0x0000000000500947 */ /* 0x000fea0003800000 */
[----:B------:R-:W0:Y:S01]  /*0160*/  S2UR UR8, SR_CgaCtaId ;  /* 0x00000000000879c3 */ /* 0x000e220000008800 */
[----:B------:R-:W-:Y:S01]  /*0170*/  UMOV UR4, 0x400 ;  /* 0x0000040000047882 */ /* 0x000fe20000000000 */
[----:B------:R-:W-:Y:S01]  /*0180*/  UMOV UR5, 0x1 ;  /* 0x0000000100057882 */ /* 0x000fe20000000000 */
[----:B------:R-:W-:Y:S01]  /*0190*/  UMOV UR6, 0x100 ;  /* 0x0000010000067882 */ /* 0x000fe20000000000 */
[----:B------:R-:W-:Y:S01]  /*01a0*/  ELECT P0, URZ, PT ;  /* 0x00000000003f782f */ /* 0x000fe20003800000 */
[----:B------:R-:W-:-:S04]  /*01b0*/  UIADD3 UR6, -UR6, 0x100000, URZ ;  /* 0x0010000006067890 */ /* 0x000fc8000fffe13f */
[----:B------:R-:W-:Y:S02]  /*01c0*/  USHF.L.U32 UR7, UR6, 0xb, URZ ;  /* 0x0000000b06077899 */ /* 0x000fe4000800063f */
[----:B------:R-:W-:Y:S02]  /*01d0*/  USHF.L.U32 UR6, UR6, 0x1, URZ ;  /* 0x0000000106067899 */ /* 0x000fe4000800063f */
[----:B0-----:R-:W-:Y:S02]  /*01e0*/  ULEA UR8, UR8, UR4, 0x18 ;  /* 0x0000000408087291 */ /* 0x001fe4000f8ec03f */
[----:B------:R-:W-:-:S04]  /*01f0*/  UIADD3 UR4, -UR5, 0x100000, URZ ;  /* 0x0010000005047890 */ /* 0x000fc8000fffe13f */
[----:B------:R-:W-:Y:S02]  /*0200*/  USHF.L.U32 UR5, UR4, 0xb, URZ ;  /* 0x0000000b04057899 */ /* 0x000fe4000800063f */
[----:B------:R-:W-:Y:S01]  /*0210*/  USHF.L.U32 UR4, UR4, 0x1, URZ ;  /* 0x0000000104047899 */ /* 0x000fe2000800063f */
[----:B------:R-:W0:Y:S11]  /*0220*/  FENCE.VIEW.ASYNC.S ;  /* 0x00000000000073c6 */ /* 0x000e360000000000 */
[----:B0-----:R0:W1:Y:S01]  /*0230*/  SYNCS.EXCH.64 URZ, [UR8], UR4 ;  /* 0x00000004083f75b2 */ /* 0x0010620008000100 */
[----:B------:R0:W2:Y:S01]  /*0240*/  SYNCS.EXCH.64 URZ, [UR8+0x18], UR6 ;  /* 0x00001806083f75b2 */ /* 0x0000a20008000100 */
[----:B------:R0:W3:Y:S01]  /*0250*/  SYNCS.EXCH.64 URZ, [UR8+0x8], UR4 ;  /* 0x00000804083f75b2 */ /* 0x0000e20008000100 */
[----:B------:R0:W4:Y:S01]  /*0260*/  SYNCS.EXCH.64 URZ, [UR8+0x20], UR6 ;  /* 0x00002006083f75b2 */ /* 0x0001220008000100 */
[----:B------:R0:W0:Y:S01]  /*0270*/  SYNCS.EXCH.64 URZ, [UR8+0x10], UR4 ;  /* 0x00001004083f75b2 */ /* 0x0000220008000100 */
[----:B------:R0:W0:Y:S01]  /*0280*/  SYNCS.EXCH.64 URZ, [UR8+0x28], UR6 ;  /* 0x00002806083f75b2 */ /* 0x0000220008000100 */
[----:B------:R-:W-:Y:S01]  /*0290*/  NOP ;  /* 0x0000000000007918 */ /* 0x000fe20000000000 */
.L_x_2:
[----:B------:R-:W5:Y:S01]  /*02a0*/  SHFL.IDX PT, R0, R0, RZ, 0x1f ;  /* 0x00001fff00007589 */ /* 0x000f6200000e0000 */
[----:B------:R-:W-:Y:S01]  /*02b0*/  ELECT P0, URZ, PT ;  /* 0x00000000003f782f */ /* 0x000fe20003800000 */
[----:B------:R-:W1:Y:S01]  /*02c0*/  LDC R2, c[0x0][0x65c] ;  /* 0x00019700ff027b82 */ /* 0x000e620000000800 */
[----:B------:R-:W-:Y:S01]  /*02d0*/  SHF.R.S32.HI R6, RZ, 0x1f, R5 ;  /* 0x0000001fff067819 */ /* 0x000fe20000011405 */
[----:B------:R-:W2:Y:S01]  /*02e0*/  S2R R3, SR_CTAID.Y ;  /* 0x0000000000037919 */ /* 0x000ea20000002600 */
[----:B0-----:R-:W-:Y:S01]  /*02f0*/  UMOV UR4, 0x20 ;  /* 0x0000002000047882 */ /* 0x001fe20000000000 */
[----:B------:R-:W-:Y:S01]  /*0300*/  ISETP.NE.AND P2, PT, R8, RZ, PT ;  /* 0x000000ff0800720c */ /* 0x000fe20003f45270 */
[----:B------:R-:W-:Y:S01]  /*0310*/  NOP ;  /* 0x0000000000007918 */ /* 0x000fe20000000000 */
[----:B------:R-:W0:Y:S01]  /*0320*/  S2R R4, SR_CTAID.X ;  /* 0x0000000000047919 */ /* 0x000e220000002500 */
[----:B------:R-:W-:Y:S01]  /*0330*/  LEA.HI R6, R6, R5, RZ, 0x2 ;  /* 0x0000000506067211 */ /* 0x000fe200078f10ff */
[----:B------:R-:W-:Y:S01]  /*0340*/  NOP ;  /* 0x0000000000007918 */ /* 0x000fe20000000000 */
[----:B-----5:R-:W-:-:S02]  /*0350*/  ISETP.NE.OR P0, PT, R0, RZ, !P0 ;  /* 0x000000ff0000720c */ /* 0x020fc40004705670 */
[----:B-1----:R-:W-:-:S04]  /*0360*/  ISETP.NE.AND P3, PT, R2, 0x1, PT ;  /* 0x000000010200780c */ /* 0x002fc80003f65270 */
[----:B------:R-:W-:Y:S02]  /*0370*/  P2R R0, PR, RZ, 0x8 ;  /* 0x00000008ff007803 */ /* 0x000fe40000000000 */
[----:B------:R-:W-:-:S05]  /*0380*/  LOP3.LUT R0, R6, 0xfffffffc, RZ, 0xc0, !PT ;  /* 0xfffffffc06007812 */ /* 0x000fca00078ec0ff */
[----:B------:R-:W-:Y:S01]  /*0390*/  VOTEU.ALL UP0, P0 ;  /* 0x00000000003f7886 */ /* 0x000fe20000000000 */
[----:B------:R-:W-:Y:S01]  /*03a0*/  IMAD.IADD R0, R5, 0x1, -R0 ;  /* 0x0000000105007824 */ /* 0x000fe200078e0a00 */
[----:B------:R-:W0:Y:S01]  /*03b0*/  @P3 LDC R17, c[0x0][0x10] ;  /* 0x00000400ff113b82 */ /* 0x000e220000000800 */
[----:B------:R-:W-:Y:S01]  /*03c0*/  VOTEU.ALL UP1, P0 ;  /* 0x00000000003f7886 */ /* 0x000fe20000020000 */
[----:B--2---:R-:W-:Y:S01]  /*03d0*/  @P3 IMAD.MOV.U32 R6, RZ, RZ, R3 ;  /* 0x000000ffff063224 */ /* 0x004fe200078e0003 */
[----:B------:R-:W-:Y:S01]  /*03e0*/  @!UP0 UMOV UR6, 0x400 ;  /* 0x0000040000068882 */ /* 0x000fe20000000000 */
[----:B------:R-:W-:-:S04]  /*03f0*/  @!UP0 UIADD3 UR4, -UR4, 0x100000, URZ ;  /* 0x0010000004048890 */ /* 0x000fc8000fffe13f */
[----:B------:R-:W-:Y:S02]  /*0400*/  @!UP0 USHF.L.U32 UR5, UR4, 0xb, URZ ;  /* 0x0000000b04058899 */ /* 0x000fe4000800063f */
[----:B------:R-:W-:Y:S01]  /*0410*/  @!UP0 USHF.L.U32 UR4, UR4, 0x1, URZ ;  /* 0x0000000104048899 */ /* 0x000fe2000800063f */
[----:B------:R-:W-:Y:S02]  /*0420*/  @P3 IMAD.MOV.U32 R7, RZ, RZ, RZ ;  /* 0x000000ffff073224 */ /* 0x000fe400078e00ff */
[----:B------:R-:W-:Y:S01]  /*0430*/  IMAD.MOV.U32 R5, RZ, RZ, RZ ;  /* 0x000000ffff057224 */ /* 0x000fe200078e00ff */
[----:B------:R-:W1:Y:S01]  /*0440*/  @!UP0 S2UR UR7, SR_CgaCtaId ;  /* 0x00000000000789c3 */ /* 0x000e620000008800 */
[----:B------:R-:W-:-:S07]  /*0450*/  @P3 IMAD.MOV.U32 R11, RZ, RZ, RZ ;  /* 0x000000ffff0b3224 */ /* 0x000fce00078e00ff */
[----:B------:R-:W2:Y:S01]  /*0460*/  @!P3 LDC R9, c[0x0][0xc] ;  /* 0x00000300ff09bb82 */ /* 0x000ea20000000800 */
[----:B0-----:R-:W-:-:S04]  /*0470*/  @P3 IMAD.WIDE.U32 R16, R4, R17, R6 ;  /* 0x0000001104103225 */ /* 0x001fc800078e0006 */
[----:B------:R-:W-:Y:S01]  /*0480*/  @P3 IMAD.IADD R17, R17, 0x1, R11 ;  /* 0x0000000111113824 */ /* 0x000fe200078e020b */
[----:B-1----:R-:W-:Y:S01]  /*0490*/  @!UP0 ULEA UR6, UR7, UR6, 0x18 ;  /* 0x0000000607068291 */ /* 0x002fe2000f8ec03f */
[----:B------:R-:W-:Y:S01]  /*04a0*/  VOTEU.ALL UP0, P0 ;  /* 0x00000000003f7886 */ /* 0x000fe20000000000 */
[----:B------:R-:W-:-:S04]  /*04b0*/  ISETP.NE.AND P0, PT, R0, 0x3, PT ;  /* 0x000000030000780c */ /* 0x000fc80003f05270 */
[----:B------:R-:W-:Y:S01]  /*04c0*/  ISETP.EQ.OR P0, PT, R0, RZ, !P0 ;  /* 0x000000ff0000720c */ /* 0x000fe20004702670 */
[----:B--2---:R-:W-:-:S03]  /*04d0*/  @!P3 IMAD.WIDE.U32 R6, R9, R3, R4 ;  /* 0x000000030906b225 */ /* 0x004fc600078e0004 */
[C---:B------:R-:W-:Y:S01]  /*04e0*/  ISETP.EQ.AND P0, PT, R8.reuse, RZ, P0 ;  /* 0x000000ff0800720c */ /* 0x040fe20000702270 */
[----:B------:R-:W-:Y:S01]  /*04f0*/  VIADD R8, R8, 0xffffffff ;  /* 0xffffffff08087836 */ /* 0x000fe20000000000 */
[----:B------:R-:W0:Y:S02]  /*0500*/  FENCE.VIEW.ASYNC.S ;  /* 0x00000000000073c6 */ /* 0x000e240000000000 */
[----:B0-----:R0:W3:Y:S01]  /*0510*/  @!UP0 SYNCS.EXCH.64 URZ, [UR6+0x40], UR4 ;  /* 0x00004004063f85b2 */ /* 0x0010e20008000100 */
[----:B------:R-:W-:Y:S01]  /*0520*/  @!P3 IMAD.MOV.U32 R16, RZ, RZ, R6 ;  /* 0x000000ffff10b224 */ /* 0x000fe200078e0006 */
[----:B------:R-:W-:Y:S01]  /*0530*/  SEL R19, RZ, 0x1, !P0 ;  /* 0x00000001ff137807 */ /* 0x000fe20004000000 */
[----:B------:R-:W-:Y:S01]  /*0540*/  @!P3 IMAD.MOV.U32 R17, RZ, RZ, R7 ;  /* 0x000000ffff11b224 */ /* 0x000fe200078e0007 */
[----:B------:R-:W-:-:S04]  /*0550*/  ISETP.GE.U32.AND P1, PT, R8, 0x2, PT ;  /* 0x000000020800780c */ /* 0x000fc80003f26070 */
[----:B------:R-:W-:Y:S01]  /*0560*/  SEL R19, R19, 0x2, P1 ;  /* 0x0000000213137807 */ /* 0x000fe20000800000 */
[----:B------:R0:W3:Y:S01]  /*0570*/  @!UP1 SYNCS.EXCH.64 URZ, [UR6+0x48], UR4 ;  /* 0x00004804063f95b2 */ /* 0x0000e20008000100 */
[----:B------:R-:W-:Y:S01]  /*0580*/  NOP ;  /* 0x0000000000007918 */ /* 0x000fe20000000000 */
[----:B---34-:R-:W-:Y:S06]  /*0590*/  BAR.SYNC.DEFER_BLOCKING 0x0 ;  /* 0x0000000000007b1d */ /* 0x018fec0000010000 */
[----:B------:R-:W-:Y:S05]  /*05a0*/  @!P2 BRA `(.L_x_3) ;  /* 0x0000007c007ca947 */ /* 0x000fea0003800000 */
[----:B------:R-:W-:-:S13]  /*05b0*/  ISETP.GT.U32.AND P0, PT, R8, 0x1, PT ;  /* 0x000000010800780c */ /* 0x000fda0003f04070 */
[----:B0-----:R-:W-:Y:S05]  /*05c0*/  @P0 EXIT ;  /* 0x000000000000094d */ /* 0x001fea0003800000 */
[----:B------:R-:W-:Y:S01]  /*05d0*/  ULDC.64 UR4, c[0x0][0x650] ;  /* 0x0001940000047ab9 */ /* 0x000fe20000000a00 */
[----:B------:R-:W-:Y:S01]  /*05e0*/  PRMT R0, RZ, 0x7610, R0 ;  /* 0x00007610ff007816 */ /* 0x000fe20000000000 */
[----:B------:R-:W-:Y:S01]  /*05f0*/  IMAD.MOV.U32 R152, RZ, RZ, -0x1 ;  /* 0xffffffffff987424 */ /* 0x000fe200078e00ff */
[----:B------:R-:W-:Y:S01]  /*0600*/  ISETP.GE.U32.AND P0, PT, R16, UR4, PT ;  /* 0x0000000410007c0c */ /* 0x000fe2000bf06070 */
[----:B------:R-:W-:Y:S02]  /*0610*/  IMAD.MOV.U32 R23, RZ, RZ, -0x1 ;  /* 0xffffffffff177424 */ /* 0x000fe400078e00ff */
[----:B------:R-:W-:Y:S01]  /*0620*/  IMAD.MOV.U32 R22, RZ, RZ, -0x1 ;  /* 0xffffffffff167424 */ /* 0x000fe200078e00ff */
[----:B------:R-:W-:-:S13]  /*0630*/  ISETP.GE.U32.AND.EX P0, PT, R17, UR5, PT, P0 ;  /* 0x0000000511007c0c */ /* 0x000fda000bf06100 */
[----:B------:R-:W-:Y:S05]  /*0640*/  @P0 BRA `(.L_x_4) ;  /* 0x0000000400580947 */ /* 0x000fea0003800000 */
[----:B------:R-:W0:Y:S01]  /*0650*/  LDC.64 R14, c[0x0][0x628] ;  /* 0x00018a00ff0e7b82 */ /* 0x000e220000000a00 */
[----:B------:R-:W-:Y:S02]  /*0660*/  IMAD.MOV.U32 R6, RZ, RZ, R16 ;  /* 0x000000ffff067224 */ /* 0x000fe400078e0010 */
[----:B------:R-:W-:-:S05]  /*0670*/  IMAD.MOV.U32 R7, RZ, RZ, R17 ;  /* 0x000000ffff077224 */ /* 0x000fca00078e0011 */
[----:B------:R-:W1:Y:S08]  /*0680*/  LDC R0, c[0x0][0x630] ;  /* 0x00018c00ff007b82 */ /* 0x000e700000000800 */
[----:B------:R-:W2:Y:S01]  /*0690*/  LDC.64 R20, c[0x0][0x620] ;  /* 0x00018800ff147b82 */ /* 0x000ea20000000a00 */
[----:B0-----:R-:W-:-:S04]  /*06a0*/  ISETP.NE.U32.AND P0, PT, R14, RZ, PT ;  /* 0x000000ff0e00720c */ /* 0x001fc80003f05070 */
[----:B------:R-:W-:-:S13]  /*06b0*/  ISETP.NE.AND.EX P0, PT, R15, RZ, PT, P0 ;  /* 0x000000ff0f00720c */ /* 0x000fda0003f05300 */
[----:B-12---:R-:W-:Y:S05]  /*06c0*/  @!P0 BRA `(.L_x_5) ;  /* 0x0000000000288947 */ /* 0x006fea0003800000 */
[----:B------:R-:W0:Y:S02]  /*06d0*/  LDC R11, c[0x0][0x634] ;  /* 0x00018d00ff0b7b82 */ /* 0x000e240000000800 */
[----:B0-----:R-:W-:-:S05]  /*06e0*/  IADD3 R11, P0, R16, R11, RZ ;  /* 0x0000000b100b7210 */ /* 0x001fca0007f1e0ff */
[----:B------:R-:W-:-:S04]  /*06f0*/  IMAD.X R13, RZ, RZ, R17, P0 ;  /* 0x000000ffff0d7224 */ /* 0x000fc800000e0611 */
[----:B------:R-:W-:-:S04]  /*0700*/  IMAD.WIDE.U32 R6, R13, R14, RZ ;  /* 0x0000000e0d067225 */ /* 0x000fc800078e00ff */
[----:B------:R-:W-:-:S04]  /*0710*/  IMAD.WIDE.U32 R8, P0, R11, R15, R6 ;  /* 0x0000000f0b087225 */ /* 0x000fc80007800006 */
[----:B------:R-:W-:-:S04]  /*0720*/  IMAD.WIDE.U32 R6, R11, R14, RZ ;  /* 0x0000000e0b067225 */ /* 0x000fc800078e00ff */
[----:B------:R-:W-:Y:S01]  /*0730*/  IMAD.X R11, RZ, RZ, RZ, P0 ;  /* 0x000000ffff0b7224 */ /* 0x000fe200000e06ff */
[----:B------:R-:W-:Y:S01]  /*0740*/  IADD3 RZ, P0, R7, R8, RZ ;  /* 0x0000000807ff7210 */ /* 0x000fe20007f1e0ff */
[----:B------:R-:W-:-:S04]  /*0750*/  IMAD.MOV.U32 R10, RZ, RZ, R9 ;  /* 0x000000ffff0a7224 */ /* 0x000fc800078e0009 */
[----:B------:R-:W-:-:S08]  /*0760*/  IMAD.WIDE.U32.X R6, R13, R15, R10, P0 ;  /* 0x0000000f0d067225 */ /* 0x000fd000000e040a */
.L_x_5:
[-CC-:B------:R-:W-:Y:S01]  /*0770*/  SHF.R.U64 R25, R6, R0.reuse, R7.reuse ;  /* 0x0000000006197219 */ /* 0x180fe20000001207 */
[----:B------:R-:W0:Y:S01]  /*0780*/  LDC R10, c[0x0][0x618] ;  /* 0x00018600ff0a7b82 */ /* 0x000e220000000800 */
[----:B------:R-:W-:Y:S01]  /*0790*/  SHF.R.U32.HI R5, RZ, R0, R7 ;  /* 0x00000000ff057219 */ /* 0x000fe20000011607 */
[----:B------:R-:W-:Y:S01]  /*07a0*/  ULDC UR4, c[0x0][0x150] ;  /* 0x0000540000047ab9 */ /* 0x000fe20000000800 */
[----:B------:R-:W-:Y:S02]  /*07b0*/  IADD3 R9, P0, RZ, -R25, RZ ;  /* 0x80000019ff097210 */ /* 0x000fe40007f1e0ff */
[----:B------:R-:W-:-:S03]  /*07c0*/  I2FP.F32.U32 R0, R4 ;  /* 0x0000000400007245 */ /* 0x000fc60000201000 */
[----:B------:R-:W1:Y:S01]  /*07d0*/  LDC.64 R26, c[0x0][0x640] ;  /* 0x00019000ff1a7b82 */ /* 0x000e620000000a00 */
[----:B------:R-:W-:Y:S02]  /*07e0*/  IMAD.X R11, RZ, RZ, ~R5, P0 ;  /* 0x000000ffff0b7224 */ /* 0x000fe400000e0e05 */
[----:B------:R-:W-:Y:S01]  /*07f0*/  FMUL R0, R0, UR4 ;  /* 0x0000000400007c20 */ /* 0x000fe20008400000 */
[----:B------:R-:W-:Y:S01]  /*0800*/  IMAD.WIDE.U32 R6, R9, R20, R16 ;  /* 0x0000001409067225 */ /* 0x000fe200078e0010 */
[----:B------:R-:W-:-:S03]  /*0810*/  ULDC UR4, c[0x0][0x154] ;  /* 0x0000550000047ab9 */ /* 0x000fc60000000800 */
[----:B------:R-:W-:Y:S01]  /*0820*/  IMAD R8, R11, R20, RZ ;  /* 0x000000140b087224 */ /* 0x000fe200078e02ff */
[----:B------:R-:W2:Y:S01]  /*0830*/  LDC R5, c[0x0][0x144] ;  /* 0x00005100ff057b82 */ /* 0x000ea20000000800 */
[----:B------:R-:W3:Y:S02]  /*0840*/  F2I.U32.TRUNC.NTZ R0, R0 ;  /* 0x0000000000007305 */ /* 0x000ee4000020f000 */
[----:B------:R-:W-:-:S04]  /*0850*/  IMAD R9, R9, R21, R8 ;  /* 0x0000001509097224 */ /* 0x000fc800078e0208 */
[----:B------:R-:W-:Y:S01]  /*0860*/  IMAD.IADD R7, R7, 0x1, R9 ;  /* 0x0000000107077824 */ /* 0x000fe200078e0209 */
[----:B------:R-:W4:Y:S01]  /*0870*/  LDC R12, c[0x0][0x608] ;  /* 0x00018200ff0c7b82 */ /* 0x000f220000000800 */
[----:B------:R-:W-:-:S03]  /*0880*/  IMAD.MOV.U32 R9, RZ, RZ, -0x1 ;  /* 0xffffffffff097424 */ /* 0x000fc600078e00ff */
[-CC-:B0-----:R-:W-:Y:S02]  /*0890*/  SHF.R.U64 R20, R6, R10.reuse, R7.reuse ;  /* 0x0000000a06147219 */ /* 0x181fe40000001207 */
[----:B------:R-:W-:Y:S02]  /*08a0*/  I2FP.F32.U32 R6, R3 ;  /* 0x0000000300067245 */ /* 0x000fe40000201000 */
[----:B------:R-:W0:Y:S01]  /*08b0*/  LDC R24, c[0x0][0x658] ;  /* 0x00019600ff187b82 */ /* 0x000e220000000800 */
[----:B-1----:R-:W-:Y:S01]  /*08c0*/  ISETP.NE.U32.AND P0, PT, R26, RZ, PT ;  /* 0x000000ff1a00720c */ /* 0x002fe20003f05070 */
[----:B---3--:R-:W-:Y:S01]  /*08d0*/  IMAD.MOV R8, RZ, RZ, -R0 ;  /* 0x000000ffff087224 */ /* 0x008fe200078e0a00 */
[----:B------:R-:W-:Y:S01]  /*08e0*/  SHF.R.U32.HI R7, RZ, R10, R7 ;  /* 0x0000000aff077219 */ /* 0x000fe20000011607 */
[----:B------:R-:W-:Y:S01]  /*08f0*/  FMUL R6, R6, UR4 ;  /* 0x0000000406067c20 */ /* 0x000fe20008400000 */
[----:B------:R-:W-:-:S03]  /*0900*/  ISETP.NE.AND.EX P0, PT, R27, RZ, PT, P0 ;  /* 0x000000ff1b00720c */ /* 0x000fc60003f05300 */
[----:B------:R-:W1:Y:S01]  /*0910*/  LDC R14, c[0x0][0x148] ;  /* 0x00005200ff0e7b82 */ /* 0x000e620000000800 */
[----:B--2---:R-:W-:-:S07]  /*0920*/  IMAD R0, R5, R8, R4 ;  /* 0x0000000805007224 */ /* 0x004fce00078e0204 */
[----:B------:R-:W2:Y:S01]  /*0930*/  LDC R22, c[0x0][0x600] ;  /* 0x00018000ff167b82 */ /* 0x000ea20000000800 */
[-CC-:B----4-:R-:W-:Y:S02]  /*0940*/  SHF.R.U64 R28, R20, R12.reuse, R7.reuse ;  /* 0x0000000c141c7219 */ /* 0x190fe40000001207 */
[----:B------:R-:W-:Y:S01]  /*0950*/  SHF.R.U32.HI R5, RZ, R12, R7 ;  /* 0x0000000cff057219 */ /* 0x000fe20000011607 */
[----:B------:R-:W-:Y:S01]  /*0960*/  IMAD.MOV.U32 R7, RZ, RZ, 0x1 ;  /* 0x00000001ff077424 */ /* 0x000fe200078e00ff */
[----:B------:R3:W4:Y:S03]  /*0970*/  F2I.U32.TRUNC.NTZ R12, R6 ;  /* 0x00000006000c7305 */ /* 0x000726000020f000 */
[----:B------:R-:W1:Y:S01]  /*0980*/  LDC R15, c[0x0][0x648] ;  /* 0x00019200ff0f7b82 */ /* 0x000e620000000800 */
[-C--:B0-----:R-:W-:Y:S02]  /*0990*/  SHF.L.U32 R4, R9, R24.reuse, RZ ;  /* 0x0000001809047219 */ /* 0x081fe400000006ff */
[----:B------:R-:W-:-:S02]  /*09a0*/  SHF.R.U64 R30, R28, R24, R5 ;  /* 0x000000181c1e7219 */ /* 0x000fc40000001205 */
[----:B------:R-:W-:Y:S02]  /*09b0*/  LOP3.LUT R11, RZ, R4, RZ, 0x33, !PT ;  /* 0x00000004ff0b7212 */ /* 0x000fe400078e33ff */
[-C--:B------:R-:W-:Y:S01]  /*09c0*/  SHF.R.U32.HI R5, RZ, R24.reuse, R5 ;  /* 0x00000018ff057219 */ /* 0x080fe20000011605 */
[----:B------:R-:W0:Y:S01]  /*09d0*/  LDC R21, c[0x0][0x638] ;  /* 0x00018e00ff157b82 */ /* 0x000e220000000800 */
[----:B------:R-:W-:Y:S01]  /*09e0*/  SHF.L.U32 R10, R7, R24, RZ ;  /* 0x00000018070a7219 */ /* 0x000fe200000006ff */
[----:B------:R-:W-:-:S06]  /*09f0*/  IMAD.MOV.U32 R4, RZ, RZ, R30 ;  /* 0x000000ffff047224 */ /* 0x000fcc00078e001e */
[----:B------:R-:W0:Y:S01]  /*0a00*/  LDC R152, c[0x0][0x610] ;  /* 0x00018400ff987b82 */ /* 0x000e220000000800 */
[----:B---34-:R-:W-:Y:S05]  /*0a10*/  @!P0 BRA `(.L_x_6) ;  /* 0x0000000000288947 */ /* 0x018fea0003800000 */
[----:B------:R-:W3:Y:S02]  /*0a20*/  LDC R9, c[0x0][0x64c] ;  /* 0x00019300ff097b82 */ /* 0x000ee40000000800 */
[----:B---3--:R-:W-:-:S05]  /*0a30*/  IADD3 R9, P0, R30, R9, RZ ;  /* 0x000000091e097210 */ /* 0x008fca0007f1e0ff */
        /* <DEDUP_REMOVED lines=8> */
.L_x_6:
[----:B-1----:R-:W-:Y:S01]  /*0ac0*/  SHF.R.U64 R4, R4, R15, R5 ;  /* 0x0000000f04047219 */ /* 0x002fe20000001205 */
[----:B--2---:R-:W-:Y:S01]  /*0ad0*/  VIADD R5, R22, 0xffffffff ;  /* 0xffffffff16057836 */ /* 0x004fe20000000000 */
[----:B------:R-:W-:Y:S01]  /*0ae0*/  LOP3.LUT R11, R28, R11, RZ, 0xc0, !PT ;  /* 0x0000000b1c0b7212 */ /* 0x000fe200078ec0ff */
[----:B------:R-:W-:Y:S02]  /*0af0*/  IMAD.MOV R12, RZ, RZ, -R12 ;  /* 0x000000ffff0c7224 */ /* 0x000fe400078e0a0c */
[----:B------:R-:W-:Y:S01]  /*0b00*/  IMAD.MOV R6, RZ, RZ, -R4 ;  /* 0x000000ffff067224 */ /* 0x000fe200078e0a04 */
[----:B------:R-:W-:Y:S01]  /*0b10*/  LOP3.LUT R5, R20, R5, RZ, 0xc0, !PT ;  /* 0x0000000514057212 */ /* 0x000fe200078ec0ff */
[----:B------:R-:W-:Y:S02]  /*0b20*/  @P3 IMAD R0, R14, R12, R3 ;  /* 0x0000000c0e003224 */ /* 0x000fe400078e0203 */
[----:B------:R-:W-:Y:S02]  /*0b30*/  IMAD R11, R10, R4, R11 ;  /* 0x000000040a0b7224 */ /* 0x000fe400078e020b */
[----:B0-----:R-:W-:-:S02]  /*0b40*/  IMAD R3, R6, R21, R30 ;  /* 0x0000001506037224 */ /* 0x001fc400078e021e */
[----:B------:R-:W-:Y:S02]  /*0b50*/  IMAD R152, R11, R152, R0 ;  /* 0x000000980b987224 */ /* 0x000fe400078e0200 */
[----:B------:R-:W-:Y:S02]  /*0b60*/  IMAD R3, R3, R22, R5 ;  /* 0x0000001603037224 */ /* 0x000fe400078e0205 */
[----:B------:R-:W-:Y:S02]  /*0b70*/  IMAD.MOV.U32 R0, RZ, RZ, 0x1 ;  /* 0x00000001ff007424 */ /* 0x000fe400078e00ff */
[----:B------:R-:W-:Y:S01]  /*0b80*/  IMAD.MOV.U32 R22, RZ, RZ, R25 ;  /* 0x000000ffff167224 */ /* 0x000fe200078e0019 */
[----:B------:R-:W-:Y:S02]  /*0b90*/  SEL R23, R3, R152, !P3 ;  /* 0x0000009803177207 */ /* 0x000fe40005800000 */
[----:B------:R-:W-:-:S07]  /*0ba0*/  SEL R152, R152, R3, !P3 ;  /* 0x0000000398987207 */ /* 0x000fce0005800000 */
.L_x_4:
[----:B------:R-:W-:-:S08]  /*0bb0*/  NOP ;  /* 0x0000000000007918 */ /* 0x000fd00000000000 */
[----:B------:R-:W0:Y:S02]  /*0bc0*/  USETMAXREG.TRY_ALLOC.CTAPOOL UP0, 0xe8 ;  /* 0x000000e8000079c8 */ /* 0x000e240008000600 */
[----:B0-----:R-:W-:-:S13]  /*0bd0*/  PLOP3.LUT P0, PT, PT, PT, UP0, 0x80, 0x0 ;  /* 0x000000000000781c */ /* 0x001fda0003f0f008 */
[----:B------:R-:W-:Y:S05]  /*0be0*/  @!P0 BRA `(.L_x_4) ;  /* 0xfffffffc00f08947 */ /* 0x000fea000383ffff */
[----:B------:R-:W-:Y:S01]  /*0bf0*/  ULDC.64 UR4, c[0x0][0x598] ;  /* 0x0001660000047ab9 */ /* 0x000fe20000000a00 */
[----:B------:R-:W-:Y:S01]  /*0c00*/  ULDC.64 UR36, c[0x0][0x208] ;  /* 0x0000820000247ab9 */ /* 0x000fe20000000a00 */
[----:B------:R-:W-:-:S04]  /*0c10*/  ISETP.NE.U32.AND P0, PT, RZ, UR4, PT ;  /* 0x00000004ff007c0c */ /* 0x000fc8000bf05070 */
[----:B------:R-:W-:-:S13]  /*0c20*/  ISETP.NE.AND.EX P0, PT, RZ, UR5, PT, P0 ;  /* 0x00000005ff007c0c */ /* 0x000fda000bf05300 */
[----:B------:R-:W-:Y:S05]  /*0c30*/  @!P0 BRA `(.L_x_7) ;  /* 0x00000000001c8947 */ /* 0x000fea0003800000 */
[----:B------:R-:W0:Y:S02]  /*0c40*/  LDC.64 R4, c[0x0][0x598] ;  /* 0x00016600ff047b82 */ /* 0x000e240000000a00 */
[----:B0-----:R-:W2:Y:S02]  /*0c50*/  LDG.E.64 R4, desc[UR36][R4.64] ;  /* 0x0000002404047981 */ /* 0x001ea4000c1e1b00 */
[----:B--2---:R-:W-:-:S04]  /*0c60*/  ISETP.NE.U32.AND P0, PT, R4, RZ, PT ;  /* 0x000000ff0400720c */ /* 0x004fc80003f05070 */
[----:B------:R-:W-:-:S13]  /*0c70*/  ISETP.NE.AND.EX P0, PT, R5, RZ, PT, P0 ;  /* 0x000000ff0500720c */ /* 0x000fda0003f05300 */
[----:B------:R-:W-:Y:S05]  /*0c80*/  @!P0 BRA `(.L_x_7) ;  /* 0x0000000000088947 */ /* 0x000fea0003800000 */
[----:B------:R0:W5:Y:S01]  /*0c90*/  LD.E R153, desc[UR36][R4.64] ;  /* 0x0000002404997980 */ /* 0x000162000c101900 */
[----:B------:R-:W-:Y:S05]  /*0ca0*/  BRA `(.L_x_8) ;  /* 0x0000000000247947 */ /* 0x000fea0003800000 */
.L_x_7:
[----:B------:R-:W-:Y:S02]  /*0cb0*/  ULDC.64 UR4, c[0x0][0x588] ;  /* 0x0001620000047ab9 */ /* 0x000fe40000000a00 */
[----:B------:R-:W-:-:S04]  /*0cc0*/  ISETP.NE.U32.AND P0, PT, RZ, UR4, PT ;  /* 0x00000004ff007c0c */ /* 0x000fc8000bf05070 */
[----:B------:R-:W-:-:S13]  /*0cd0*/  ISETP.NE.AND.EX P0, PT, RZ, UR5, PT, P0 ;  /* 0x00000005ff007c0c */ /* 0x000fda000bf05300 */
[----:B------:R-:W-:Y:S05]  /*0ce0*/  @!P0 BRA `(.L_x_9) ;  /* 0x00000000000c8947 */ /* 0x000fea0003800000 */
[----:B------:R-:W0:Y:S02]  /*0cf0*/  LDC.64 R4, c[0x0][0x588] ;  /* 0x00016200ff047b82 */ /* 0x000e240000000a00 */
[----:B0-----:R1:W5:Y:S01]  /*0d00*/  LDG.E R153, desc[UR36][R4.64] ;  /* 0x0000002404997981 */ /* 0x001362000c1e1900 */
[----:B------:R-:W-:Y:S05]  /*0d10*/  BRA `(.L_x_8) ;  /* 0x0000000000087947 */ /* 0x000fea0003800000 */
.L_x_9:
[----:B------:R-:W-:Y:S02]  /*0d20*/  ULDC UR4, c[0x0][0x580] ;  /* 0x0001600000047ab9 */ /* 0x000fe40000000800 */
[----:B------:R-:W-:-:S07]  /*0d30*/  IMAD.U32 R153, RZ, RZ, UR4 ;  /* 0x00000004ff997e24 */ /* 0x000fce000f8e00ff */
.L_x_8:
[----:B------:R-:W-:Y:S02]  /*0d40*/  ULDC.64 UR4, c[0x0][0x5a0] ;  /* 0x0001680000047ab9 */ /* 0x000fe40000000a00 */
[----:B------:R-:W-:-:S04]  /*0d50*/  ISETP.NE.U32.AND P0, PT, RZ, UR4, PT ;  /* 0x00000004ff007c0c */ /* 0x000fc8000bf05070 */
[----:B------:R-:W-:-:S13]  /*0d60*/  ISETP.NE.AND.EX P0, PT, RZ, UR5, PT, P0 ;  /* 0x00000005ff007c0c */ /* 0x000fda000bf05300 */
[----:B------:R-:W-:Y:S05]  /*0d70*/  @!P0 BRA `(.L_x_10) ;  /* 0x00000000001c8947 */ /* 0x000fea0003800000 */
[----:B01----:R-:W0:Y:S02]  /*0d80*/  LDC.64 R4, c[0x0][0x5a0] ;  /* 0x00016800ff047b82 */ /* 0x003e240000000a00 */
[----:B0-----:R-:W2:Y:S02]  /*0d90*/  LDG.E.64 R4, desc[UR36][R4.64] ;  /* 0x0000002404047981 */ /* 0x001ea4000c1e1b00 */
[----:B--2---:R-:W-:-:S04]  /*0da0*/  ISETP.NE.U32.AND P0, PT, R4, RZ, PT ;  /* 0x000000ff0400720c */ /* 0x004fc80003f05070 */
[----:B------:R-:W-:-:S13]  /*0db0*/  ISETP.NE.AND.EX P0, PT, R5, RZ, PT, P0 ;  /* 0x000000ff0500720c */ /* 0x000fda0003f05300 */
[----:B------:R-:W-:Y:S05]  /*0dc0*/  @!P0 BRA `(.L_x_10) ;  /* 0x0000000000088947 */ /* 0x000fea0003800000 */
[----:B------:R0:W5:Y:S01]  /*0dd0*/  LD.E R154, desc[UR36][R4.64] ;  /* 0x00000024049a7980 */ /* 0x000162000c101900 */
[----:B------:R-:W-:Y:S05]  /*0de0*/  BRA `(.L_x_11) ;  /* 0x0000000000247947 */ /* 0x000fea0003800000 */
.L_x_10:
[----:B------:R-:W-:Y:S02]  /*0df0*/  ULDC.64 UR4, c[0x0][0x590] ;  /* 0x0001640000047ab9 */ /* 0x000fe40000000a00 */
[----:B------:R-:W-:-:S04]  /*0e00*/  ISETP.NE.U32.AND P0, PT, RZ, UR4, PT ;  /* 0x00000004ff007c0c */ /* 0x000fc8000bf05070 */
[----:B------:R-:W-:-:S13]  /*0e10*/  ISETP.NE.AND.EX P0, PT, RZ, UR5, PT, P0 ;  /* 0x00000005ff007c0c */ /* 0x000fda000bf05300 */
[----:B------:R-:W-:Y:S05]  /*0e20*/  @!P0 BRA `(.L_x_12) ;  /* 0x00000000000c8947 */ /* 0x000fea0003800000 */
[----:B------:R-:W2:Y:S02]  /*0e30*/  LDC.64 R154, c[0x0][0x590] ;  /* 0x00016400ff9a7b82 */ /* 0x000ea40000000a00 */
[----:B--2---:R2:W5:Y:S01]  /*0e40*/  LDG.E R154, desc[UR36][R154.64] ;  /* 0x000000249a9a7981 */ /* 0x004562000c1e1900 */
[----:B------:R-:W-:Y:S05]  /*0e50*/  BRA `(.L_x_11) ;  /* 0x0000000000087947 */ /* 0x000fea0003800000 */
.L_x_12:
[----:B------:R-:W-:Y:S02]  /*0e60*/  ULDC UR4, c[0x0][0x584] ;  /* 0x0001610000047ab9 */ /* 0x000fe40000000800 */
[----:B------:R-:W-:-:S07]  /*0e70*/  IMAD.U32 R154, RZ, RZ, UR4 ;  /* 0x00000004ff9a7e24 */ /* 0x000fce000f8e00ff */
.L_x_11:
[----:B------:R-:W-:-:S13]  /*0e80*/  LOP3.LUT P0, RZ, R0, 0xff, RZ, 0xc0, !PT ;  /* 0x000000ff00ff7812 */ /* 0x000fda000780c0ff */
[----:B------:R-:W-:Y:S05]  /*0e90*/  @!P0 EXIT ;  /* 0x000000000000894d */ /* 0x000fea0003800000 */
[----:B------:R-:W-:Y:S01]  /*0ea0*/  ULDC UR4, c[0x0][0x28c] ;  /* 0x0000a30000047ab9 */ /* 0x000fe20000000800 */
[----:B------:R-:W-:Y:S01]  /*0eb0*/  UMOV UR38, URZ ;  /* 0x0000003f00267c82 */ /* 0x000fe20008000000 */
[----:B------:R-:W-:Y:S01]  /*0ec0*/  UIADD3 UR4, UR4, 0x1f, URZ ;  /* 0x0000001f04047890 */ /* 0x000fe2000fffe03f */
[----:B------:R-:W-:-:S03]  /*0ed0*/  UMOV UR39, URZ ;  /* 0x0000003f00277c82 */ /* 0x000fc60008000000 */
[----:B------:R-:W-:-:S04]  /*0ee0*/  USHF.R.S32.HI UR5, URZ, 0x1f, UR4 ;  /* 0x0000001f3f057899 */ /* 0x000fc80008011404 */
[----:B------:R-:W-:-:S04]  /*0ef0*/  ULEA.HI UR5, UR5, UR4, URZ, 0x5 ;  /* 0x0000000405057291 */ /* 0x000fc8000f8f283f */
[----:B------:R-:W-:-:S12]  /*0f00*/  USHF.R.S32.HI UR40, URZ, 0x5, UR5 ;  /* 0x000000053f287899 */ /* 0x000fd80008011405 */
.L_x_290:
[----:B------:R-:W-:Y:S01]  /*0f10*/  LOP3.LUT R0, R18, 0x80, RZ, 0xc0, !PT ;  /* 0x0000008012007812 */ /* 0x000fe200078ec0ff */
[----:B---3--:R-:W3:Y:S01]  /*0f20*/  S2UR UR7, SR_CgaCtaId ;  /* 0x00000000000779c3 */ /* 0x008ee20000008800 */
[----:B------:R-:W-:Y:S02]  /*0f30*/  UMOV UR6, 0x400 ;  /* 0x0000040000067882 */ /* 0x000fe40000000000 */
[----:B------:R-:W-:-:S06]  /*0f40*/  SHF.R.U32.HI R0, RZ, 0x7, R0 ;  /* 0x00000007ff007819 */ /* 0x000fcc0000011600 */
[----:B----4-:R-:W4:Y:S01]  /*0f50*/  SHFL.IDX PT, R0, R0, RZ, 0x1f ;  /* 0x00001fff00007589 */ /* 0x010f2200000e0000 */
[----:B---3--:R-:W-:Y:S01]  /*0f60*/  ULEA UR6, UR7, UR6, 0x18 ;  /* 0x0000000607067291 */ /* 0x008fe2000f8ec03f */
[----:B----4-:R-:W-:-:S13]  /*0f70*/  R2UR UR4, R0 ;  /* 0x00000000000472ca */ /* 0x010fda00000e0000 */
[----:B------:R-:W-:-:S04]  /*0f80*/  ULEA.HI UR5, UR4, UR4, URZ, 0x1 ;  /* 0x0000000404057291 */ /* 0x000fc8000f8f083f */
[----:B------:R-:W-:-:S04]  /*0f90*/  ULOP3.LUT UR5, UR5, 0x1ffffe, URZ, 0xc0, !UPT ;  /* 0x001ffffe05057892 */ /* 0x000fc8000f8ec03f */
[----:B------:R-:W-:-:S03]  /*0fa0*/  UIADD3 UR5, UR4, -UR5, URZ ;  /* 0x8000000504057290 */ /* 0x000fc6000fffe03f */
[----:B------:R-:W-:Y:S01]  /*0fb0*/  ULDC UR4, c[0x0][0x28c] ;  /* 0x0000a30000047ab9 */ /* 0x000fe20000000800 */
[----:B------:R-:W-:Y:S01]  /*0fc0*/  ULEA UR5, UR5, UR6, 0xb ;  /* 0x0000000605057291 */ /* 0x000fe2000f8e583f */
[----:B------:R-:W-:-:S03]  /*0fd0*/  ISETP.LT.AND P0, PT, RZ, UR4, PT ;  /* 0x00000004ff007c0c */ /* 0x000fc6000bf01270 */
[----:B------:R-:W-:-:S04]  /*0fe0*/  UIADD3 UR5, UR5, 0x100, URZ ;  /* 0x0000010005057890 */ /* 0x000fc8000fffe03f */
[----:B------:R-:W-:-:S04]  /*0ff0*/  USHF.R.U32.HI UR5, URZ, 0x4, UR5 ;  /* 0x000000043f057899 */ /* 0x000fc80008011605 */
[----:B------:R-:W-:Y:S02]  /*1000*/  ULOP3.LUT UR41, UR5, 0x3fff, URZ, 0xc0, !UPT ;  /* 0x00003fff05297892 */ /* 0x000fe4000f8ec03f */
[----:B------:R-:W-:Y:S10]  /*1010*/  @P0 BRA `(.L_x_13) ;  /* 0x0000000000400947 */ /* 0x000ff40003800000 */
[----:B------:R-:W-:Y:S01]  /*1020*/  MOV R0, 0x0 ;  /* 0x0000000000007802 */ /* 0x000fe20000000f00 */
[----:B------:R-:W-:Y:S01]  /*1030*/  ULDC.64 UR4, c[0x4][0x68] ;  /* 0x01001a0000047ab9 */ /* 0x000fe20000000a00 */
[----:B------:R-:W-:Y:S01]  /*1040*/  ULDC.64 UR6, c[0x4][0x8] ;  /* 0x0100020000067ab9 */ /* 0x000fe20000000a00 */
[----:B01----:R-:W-:Y:S01]  /*1050*/  IMAD.U32 R4, RZ, RZ, UR4 ;  /* 0x00000004ff047e24 */ /* 0x003fe2000f8e00ff */
[----:B------:R0:W1:Y:S01]  /*1060*/  LDC.64 R14, c[0x4][R0] ;  /* 0x01000000000e7b82 */ /* 0x0000620000000a00 */
[----:B------:R-:W-:Y:S01]  /*1070*/  IMAD.U32 R5, RZ, RZ, UR5 ;  /* 0x00000005ff057e24 */ /* 0x000fe2000f8e00ff */
[----:B------:R-:W-:Y:S01]  /*1080*/  ULDC.64 UR4, c[0x4][0x70] ;  /* 0x01001c0000047ab9 */ /* 0x000fe20000000a00 */
[----:B------:R-:W-:Y:S02]  /*1090*/  IMAD.U32 R10, RZ, RZ, UR6 ;  /* 0x00000006ff0a7e24 */ /* 0x000fe4000f8e00ff */
[----:B------:R-:W-:Y:S02]  /*10a0*/  IMAD.U32 R6, RZ, RZ, UR4 ;  /* 0x00000004ff067e24 */ /* 0x000fe4000f8e00ff */
[----:B------:R-:W-:-:S02]  /*10b0*/  IMAD.U32 R7, RZ, RZ, UR5 ;  /* 0x00000005ff077e24 */ /* 0x000fc4000f8e00ff */
[----:B------:R-:W-:Y:S02]  /*10c0*/  IMAD.U32 R11, RZ, RZ, UR7 ;  /* 0x00000007ff0b7e24 */ /* 0x000fe4000f8e00ff */
[----:B------:R-:W-:Y:S02]  /*10d0*/  IMAD.MOV.U32 R8, RZ, RZ, 0x1e1 ;  /* 0x000001e1ff087424 */ /* 0x000fe400078e00ff */
[----:B------:R-:W-:Y:S02]  /*10e0*/  IMAD.MOV.U32 R12, RZ, RZ, 0x1 ;  /* 0x00000001ff0c7424 */ /* 0x000fe400078e00ff */
[----:B0-----:R-:W-:-:S07]  /*10f0*/  IMAD.MOV.U32 R13, RZ, RZ, RZ ;  /* 0x000000ffff0d7224 */ /* 0x001fce00078e00ff */
[----:B------:R-:W-:-:S07]  /*1100*/  LEPC R20, `(.L_x_13) ;  /* 0x000000001014794e */ /* 0x000fce0000000000 */
[----:B-12--5:R-:W-:Y:S05]  /*1110*/  CALL.ABS.NOINC R14 ;  /* 0x000000000e007343 */ /* 0x026fea0003c00000 */
.L_x_13:
[----:B------:R-:W-:-:S04]  /*1120*/  LOP3.LUT R0, R19, 0x1, RZ, 0xfc, !PT ;  /* 0x0000000113007812 */ /* 0x000fc800078efcff */
[----:B------:R-:W-:-:S13]  /*1130*/  ISETP.NE.AND P0, PT, R0, 0x3, PT ;  /* 0x000000030000780c */ /* 0x000fda0003f05270 */
[----:B------:R-:W-:Y:S05]  /*1140*/  @!P0 BRA `(.L_x_14) ;  /* 0x0000000000048947 */ /* 0x000fea0003800000 */
[----:B------:R-:W-:Y:S01]  /*1150*/  BPT.TRAP 0x1 ;  /* 0x000000040000795c */ /* 0x000fe20000300000 */
.L_x_14:
[----:B------:R-:W3:Y:S01]  /*1160*/  S2UR UR5, SR_CgaCtaId ;  /* 0x00000000000579c3 */ /* 0x000ee20000008800 */
[----:B------:R-:W-:Y:S01]  /*1170*/  UMOV UR4, 0x400 ;  /* 0x0000040000047882 */ /* 0x000fe20000000000 */
[----:B------:R-:W-:Y:S02]  /*1180*/  IMAD.U32 R0, RZ, RZ, UR38 ;  /* 0x00000026ff007e24 */ /* 0x000fe4000f8e00ff */
[----:B------:R-:W-:-:S03]  /*1190*/  IMAD.U32 R3, RZ, RZ, UR39 ;  /* 0x00000027ff037e24 */ /* 0x000fc6000f8e00ff */
[----:B------:R-:W-:Y:S01]  /*11a0*/  SHF.L.U32 R0, R0, 0x1f, RZ ;  /* 0x0000001f00007819 */ /* 0x000fe200000006ff */
[----:B---3--:R-:W-:-:S06]  /*11b0*/  ULEA UR4, UR5, UR4, 0x18 ;  /* 0x0000000405047291 */ /* 0x008fcc000f8ec03f */
[----:B------:R-:W-:-:S04]  /*11c0*/  IMAD.U32 R6, RZ, RZ, UR4 ;  /* 0x00000004ff067e24 */ /* 0x000fc8000f8e00ff */
[----:B------:R-:W-:-:S04]  /*11d0*/  IMAD R3, R3, 0x8, R6 ;  /* 0x0000000803037824 */ /* 0x000fc800078e0206 */
[----:B------:R3:W4:Y:S01]  /*11e0*/  SYNCS.PHASECHK.TRANS64.TRYWAIT P1, [R3+URZ], R0 ;  /* 0x00000000030075a7 */ /* 0x000722000802017f */
[----:B------:R-:W-:Y:S05]  /*11f0*/  @!P0 BRA `(.L_x_15) ;  /* 0x0000000000048947 */ /* 0x000fea0003800000 */
[----:B------:R-:W-:Y:S01]  /*1200*/  BPT.TRAP 0x1 ;  /* 0x000000040000795c */ /* 0x000fe20000300000 */
.L_x_15:
[----:B----4-:R-:W-:Y:S05]  /*1210*/  @P1 BRA `(.L_x_16) ;  /* 0x0000000000081947 */ /* 0x010fea0003800000 */
[----:B------:R-:W4:Y:S02]  /*1220*/  SYNCS.PHASECHK.TRANS64.TRYWAIT P1, [R3+URZ], R0 ;  /* 0x00000000030075a7 */ /* 0x000f24000802017f */
[----:B----4-:R-:W-:Y:S05]  /*1230*/  @!P1 BRA `(.L_x_17) ;  /* 0x0000008400c09947 */ /* 0x010fea0003800000 */
.L_x_16:
[----:B------:R-:W-:-:S04]  /*1240*/  UISETP.LT.AND UP0, UPT, UR40, 0x1, UPT ;  /* 0x000000012800788c */ /* 0x000fc8000bf01270 */
[----:B------:R-:W-:-:S06]  /*1250*/  USEL UR4, UR40, 0x1, UP0 ;  /* 0x0000000128047887 */ /* 0x000fcc0008000000 */
[----:B---34-:R-:W-:Y:S01]  /*1260*/  IMAD.U32 R0, RZ, RZ, UR4 ;  /* 0x00000004ff007e24 */ /* 0x018fe2000f8e00ff */
[----:B------:R-:W-:Y:S05]  /*1270*/  WARPSYNC.ALL ;  /* 0x0000000000007948 */ /* 0x000fea0003800000 */
[----:B------:R-:W-:-:S04]  /*1280*/  IADD3 R0, -R0, UR40, RZ ;  /* 0x0000002800007c10 */ /* 0x000fc8000fffe1ff */
[----:B------:R-:W-:Y:S02]  /*1290*/  ISETP.GE.AND P1, PT, R0, 0x1, PT ;  /* 0x000000010000780c */ /* 0x000fe40003f26270 */
[----:B------:R-:W-:Y:S01]  /*12a0*/  R2UR UR4, R6 ;  /* 0x00000000060472ca */ /* 0x000fe200000e0000 */
[----:B------:R-:W-:Y:S01]  /*12b0*/  ULOP3.LUT UR41, UR41, 0x10000, URZ, 0xfc, !UPT ;  /* 0x0001000029297892 */ /* 0x000fe2000f8efc3f */
[----:B------:R-:W-:Y:S01]  /*12c0*/  WARPGROUP.ARRIVE ;  /* 0x00000000000079c5 */ /* 0x000fe20000000000 */
[----:B------:R-:W-:Y:S01]  /*12d0*/  UMOV UR5, 0xc0000010 ;  /* 0xc000001000057882 */ /* 0x000fe20000000000 */
[----:B------:R-:W-:-:S09]  /*12e0*/  UMOV UR7, 0xc0000010 ;  /* 0xc000001000077882 */ /* 0x000fd20000000000 */
[----:B------:R-:W-:-:S04]  /*12f0*/  UIADD3 UR4, UR4, 0x3100, URZ ;  /* 0x0000310004047890 */ /* 0x000fc8000fffe03f */
[----:B------:R-:W-:-:S04]  /*1300*/  USHF.R.U32.HI UR4, URZ, 0x4, UR4 ;  /* 0x000000043f047899 */ /* 0x000fc80008011604 */
[----:B------:R-:W-:-:S04]  /*1310*/  ULOP3.LUT UR4, UR4, 0x3fff, URZ, 0xc0, !UPT ;  /* 0x00003fff04047892 */ /* 0x000fc8000f8ec03f */
[----:B------:R-:W-:Y:S02]  /*1320*/  ULOP3.LUT UR9, UR4, 0x10000, URZ, 0xfc, !UPT ;  /* 0x0001000004097892 */ /* 0x000fe4000f8efc3f */
[----:B------:R-:W-:Y:S02]  /*1330*/  ULEA UR4, UR39, UR41, 0x8 ;  /* 0x0000002927047291 */ /* 0x000fe4000f8e403f */
[----:B------:R-:W-:-:S09]  /*1340*/  ULEA UR6, UR39, UR9, 0x9 ;  /* 0x0000000927067291 */ /* 0x000fd2000f8e483f */
[----:B------:R-:W-:Y:S03]  /*1350*/  IGMMA.64x256x32.S8.S8 R24, gdesc[UR4], RZ, !UPT, gsb0 ;  /* 0x06600000041879f1 */ /* 0x000fe6000c0410ff */
[----:B------:R-:W-:Y:S02]  /*1360*/  WARPGROUP.DEPBAR.LE gsb0, 0x0 ;  /* 0x00008000000079c5 */ /* 0x000fe40000010000 */
[----:B------:R-:W-:Y:S05]  /*1370*/  @!P1 BRA `(.L_x_18) ;  /* 0x0000000000c49947 */ /* 0x000fea0003800000 */
[----:B------:R-:W-:Y:S02]  /*1380*/  UIADD3 UR4, UR39, 0x1, URZ ;  /* 0x0000000127047890 */ /* 0x000fe4000fffe03f */
[----:B------:R-:W-:Y:S02]  /*1390*/  IMAD.U32 R3, RZ, RZ, UR39 ;  /* 0x00000027ff037e24 */ /* 0x000fe4000f8e00ff */
[----:B------:R-:W-:-:S04]  /*13a0*/  UISETP.NE.AND UP0, UPT, UR4, 0x3, UPT ;  /* 0x000000030400788c */ /* 0x000fc8000bf05270 */
[----:B------:R-:W-:Y:S02]  /*13b0*/  USEL UR5, URZ, 0x1, UP0 ;  /* 0x000000013f057887 */ /* 0x000fe40008000000 */
[----:B------:R-:W-:Y:S02]  /*13c0*/  USEL UR8, UR4, URZ, UP0 ;  /* 0x0000003f04087287 */ /* 0x000fe40008000000 */
[----:B------:R-:W-:-:S06]  /*13d0*/  ULOP3.LUT UR5, UR38, UR5, URZ, 0x3c, !UPT ;  /* 0x0000000526057292 */ /* 0x000fcc000f8e3c3f */
[----:B------:R-:W-:-:S07]  /*13e0*/  IMAD.U32 R7, RZ, RZ, UR5 ;  /* 0x00000005ff077e24 */ /* 0x000fce000f8e00ff */
.L_x_25:
[----:B------:R-:W-:Y:S05]  /*13f0*/  @!P0 BRA `(.L_x_19) ;  /* 0x0000000000048947 */ /* 0x000fea0003800000 */
[----:B------:R-:W-:Y:S01]  /*1400*/  BPT.TRAP 0x1 ;  /* 0x000000040000795c */ /* 0x000fe20000300000 */
.L_x_19:
[----:B------:R-:W3:Y:S01]  /*1410*/  S2UR UR5, SR_CgaCtaId ;  /* 0x00000000000579c3 */ /* 0x000ee20000008800 */
[----:B------:R-:W-:Y:S01]  /*1420*/  UMOV UR4, 0x400 ;  /* 0x0000040000047882 */ /* 0x000fe20000000000 */
[----:B01----:R-:W-:Y:S01]  /*1430*/  IMAD.U32 R5, RZ, RZ, UR8 ;  /* 0x00000008ff057e24 */ /* 0x003fe2000f8e00ff */
[----:B------:R-:W-:Y:S01]  /*1440*/  SHF.L.U32 R4, R7, 0x1f, RZ ;  /* 0x0000001f07047819 */ /* 0x000fe200000006ff */
[----:B---3--:R-:W-:-:S06]  /*1450*/  ULEA UR4, UR5, UR4, 0x18 ;  /* 0x0000000405047291 */ /* 0x008fcc000f8ec03f */
[----:B------:R-:W-:-:S04]  /*1460*/  IMAD.U32 R6, RZ, RZ, UR4 ;  /* 0x00000004ff067e24 */ /* 0x000fc8000f8e00ff */
[----:B------:R-:W-:-:S04]  /*1470*/  IMAD R5, R5, 0x8, R6 ;  /* 0x0000000805057824 */ /* 0x000fc800078e0206 */
[----:B------:R0:W1:Y:S01]  /*1480*/  SYNCS.PHASECHK.TRANS64.TRYWAIT P1, [R5+URZ], R4 ;  /* 0x00000004050075a7 */ /* 0x000062000802017f */
[----:B------:R-:W-:Y:S05]  /*1490*/  @!P0 BRA `(.L_x_20) ;  /* 0x0000000000048947 */ /* 0x000fea0003800000 */
[----:B------:R-:W-:Y:S01]  /*14a0*/  BPT.TRAP 0x1 ;  /* 0x000000040000795c */ /* 0x000fe20000300000 */
.L_x_20:
[----:B-1----:R-:W-:Y:S05]  /*14b0*/  @P1 BRA `(.L_x_21) ;  /* 0x0000000000081947 */ /* 0x002fea0003800000 */
[----:B------:R-:W1:Y:S02]  /*14c0*/  SYNCS.PHASECHK.TRANS64.TRYWAIT P1, [R5+URZ], R4 ;  /* 0x00000004050075a7 */ /* 0x000e64000802017f */
[----:B-1----:R-:W-:Y:S05]  /*14d0*/  @!P1 BRA `(.L_x_22) ;  /* 0x00000084002c9947 */ /* 0x002fea0003800000 */
.L_x_21:
[----:B------:R-:W-:Y:S01]  /*14e0*/  ULEA UR4, UR8, UR41, 0x8 ;  /* 0x0000002908047291 */ /* 0x000fe2000f8e403f */
[----:B------:R-:W-:Y:S01]  /*14f0*/  WARPGROUP.ARRIVE ;  /* 0x00000000000079c5 */ /* 0x000fe20000000000 */
[----:B------:R-:W-:Y:S01]  /*1500*/  ULEA UR6, UR8, UR9, 0x9 ;  /* 0x0000000908067291 */ /* 0x000fe2000f8e483f */
[----:B------:R-:W-:Y:S01]  /*1510*/  UMOV UR5, 0xc0000010 ;  /* 0xc000001000057882 */ /* 0x000fe20000000000 */
[----:B------:R-:W-:-:S07]  /*1520*/  UMOV UR7, 0xc0000010 ;  /* 0xc000001000077882 */ /* 0x000fce0000000000 */
[----:B------:R-:W-:Y:S03]  /*1530*/  IGMMA.64x256x32.S8.S8 R24, gdesc[UR4], R24, gsb0 ;  /* 0x06600000041879f1 */ /* 0x000fe60008041018 */
[----:B------:R-:W-:Y:S02]  /*1540*/  WARPGROUP.DEPBAR.LE gsb0, 0x0 ;  /* 0x00008000000079c5 */ /* 0x000fe40000010000 */
[----:B------:R-:W-:Y:S05]  /*1550*/  @!P0 BRA `(.L_x_23) ;  /* 0x0000000000048947 */ /* 0x000fea0003800000 */
[----:B------:R-:W-:Y:S01]  /*1560*/  BPT.TRAP 0x1 ;  /* 0x000000040000795c */ /* 0x000fe20000300000 */
.L_x_23:
[----:B01----:R-:W-:Y:S01]  /*1570*/  IMAD R4, R3, 0x8, R6 ;  /* 0x0000000803047824 */ /* 0x003fe200078e0206 */
[----:B------:R-:W-:-:S03]  /*1580*/  ISETP.GT.U32.AND P1, PT, R19, 0x1, PT ;  /* 0x000000011300780c */ /* 0x000fc60003f24070 */
[----:B------:R-:W-:-:S05]  /*1590*/  VIADD R4, R4, 0x18 ;  /* 0x0000001804047836 */ /* 0x000fca0000000000 */
[----:B------:R-:W-:-:S04]  /*15a0*/  PRMT R4, RZ, 0x654, R4 ;  /* 0x00000654ff047816 */ /* 0x000fc80000000004 */
[----:B------:R0:W-:Y:S01]  /*15b0*/  SYNCS.ARRIVE.TRANS64.RED.A1T0 RZ, [R4+URZ], RZ ;  /* 0x000000ff04ff79a7 */ /* 0x0001e2000810043f */
[----:B------:R-:W-:Y:S05]  /*15c0*/  @P1 BRA `(.L_x_24) ;  /* 0x0000000000041947 */ /* 0x000fea0003800000 */
[----:B------:R-:W-:Y:S01]  /*15d0*/  BPT.TRAP 0x1 ;  /* 0x000000040000795c */ /* 0x000fe20000300000 */
.L_x_24:
[----:B------:R-:W-:Y:S01]  /*15e0*/  UIADD3 UR8, UR8, 0x1, URZ ;  /* 0x0000000108087890 */ /* 0x000fe2000fffe03f */
[C---:B------:R-:W-:Y:S01]  /*15f0*/  ISETP.GT.AND P2, PT, R0.reuse, 0x1, PT ;  /* 0x000000010000780c */ /* 0x040fe20003f44270 */
[----:B------:R-:W-:Y:S02]  /*1600*/  VIADD R3, R3, 0x1 ;  /* 0x0000000103037836 */ /* 0x000fe40000000000 */
[----:B------:R-:W-:Y:S01]  /*1610*/  UISETP.NE.AND UP0, UPT, UR8, 0x3, UPT ;  /* 0x000000030800788c */ /* 0x000fe2000bf05270 */
[----:B------:R-:W-:Y:S02]  /*1620*/  VIADD R0, R0, 0xffffffff ;  /* 0xffffffff00007836 */ /* 0x000fe40000000000 */
[C---:B------:R-:W-:Y:S01]  /*1630*/  ISETP.NE.AND P1, PT, R3.reuse, 0x3, PT ;  /* 0x000000030300780c */ /* 0x040fe20003f25270 */
[----:B------:R-:W-:Y:S02]  /*1640*/  USEL UR4, URZ, 0x1, UP0 ;  /* 0x000000013f047887 */ /* 0x000fe40008000000 */
[----:B------:R-:W-:Y:S01]  /*1650*/  USEL UR8, UR8, URZ, UP0 ;  /* 0x0000003f08087287 */ /* 0x000fe20008000000 */
[----:B------:R-:W-:-:S03]  /*1660*/  SEL R3, R3, RZ, P1 ;  /* 0x000000ff03037207 */ /* 0x000fc60000800000 */
[----:B------:R-:W-:Y:S01]  /*1670*/  LOP3.LUT R7, R7, UR4, RZ, 0x3c, !PT ;  /* 0x0000000407077c12 */ /* 0x000fe2000f8e3cff */
[----:B------:R-:W-:Y:S07]  /*1680*/  @P2 BRA `(.L_x_25) ;  /* 0xfffffffc00582947 */ /* 0x000fee000383ffff */
.L_x_18:
[----:B------:R-:W3:Y:S02]  /*1690*/  LDC R0, c[0x0][0x28c] ;  /* 0x0000a300ff007b82 */ /* 0x000ee40000000800 */
[----:B---3--:R-:W-:-:S13]  /*16a0*/  ISETP.GE.AND P1, PT, R0, 0x1, PT ;  /* 0x000000010000780c */ /* 0x008fda0003f26270 */
[----:B------:R-:W-:Y:S05]  /*16b0*/  @!P1 BRA `(.L_x_26) ;  /* 0x0000000000409947 */ /* 0x000fea0003800000 */
[----:B------:R-:W-:Y:S05]  /*16c0*/  @!P0 BRA `(.L_x_27) ;  /* 0x0000000000048947 */ /* 0x000fea0003800000 */
[----:B------:R-:W-:Y:S01]  /*16d0*/  BPT.TRAP 0x1 ;  /* 0x000000040000795c */ /* 0x000fe20000300000 */
.L_x_27:
[----:B------:R-:W-:Y:S01]  /*16e0*/  UISETP.LT.AND UP0, UPT, UR40, 0x1, UPT ;  /* 0x000000012800788c */ /* 0x000fe2000bf01270 */
[----:B------:R-:W-:-:S03]  /*16f0*/  ISETP.GT.U32.AND P0, PT, R19, 0x1, PT ;  /* 0x000000011300780c */ /* 0x000fc60003f04070 */
[----:B------:R-:W-:-:S04]  /*1700*/  USEL UR6, UR40, 0x1, UP0 ;  /* 0x0000000128067887 */ /* 0x000fc80008000000 */
[----:B------:R-:W-:-:S04]  /*1710*/  UIADD3 UR6, UR39, UR40, -UR6 ;  /* 0x0000002827067290 */ /* 0x000fc8000fffe806 */
[----:B------:R-:W-:-:S04]  /*1720*/  UIMAD.WIDE.U32 UR4, UR6, -0x55555555, URZ ;  /* 0xaaaaaaab060478a5 */ /* 0x000fc8000f8e003f */
[----:B------:R-:W-:-:S04]  /*1730*/  USHF.R.U32.HI UR4, URZ, 0x1, UR5 ;  /* 0x000000013f047899 */ /* 0x000fc80008011605 */
[----:B------:R-:W-:-:S06]  /*1740*/  UIMAD UR6, UR4, -0x3, UR6 ;  /* 0xfffffffd040678a4 */ /* 0x000fcc000f8e0206 */
[----:B------:R-:W-:-:S04]  /*1750*/  IMAD.U32 R3, RZ, RZ, UR6 ;  /* 0x00000006ff037e24 */ /* 0x000fc8000f8e00ff */
[----:B------:R-:W-:-:S04]  /*1760*/  IMAD R0, R3, 0x8, R6 ;  /* 0x0000000803007824 */ /* 0x000fc800078e0206 */
[----:B------:R-:W-:-:S05]  /*1770*/  VIADD R0, R0, 0x18 ;  /* 0x0000001800007836 */ /* 0x000fca0000000000 */
[----:B------:R-:W-:-:S04]  /*1780*/  PRMT R0, RZ, 0x654, R0 ;  /* 0x00000654ff007816 */ /* 0x000fc80000000000 */
[----:B------:R3:W-:Y:S01]  /*1790*/  SYNCS.ARRIVE.TRANS64.RED.A1T0 RZ, [R0+URZ], RZ ;  /* 0x000000ff00ff79a7 */ /* 0x0007e2000810043f */
[----:B------:R-:W-:Y:S05]  /*17a0*/  @P0 BRA `(.L_x_26) ;  /* 0x0000000000040947 */ /* 0x000fea0003800000 */
[----:B------:R-:W-:Y:S01]  /*17b0*/  BPT.TRAP 0x1 ;  /* 0x000000040000795c */ /* 0x000fe20000300000 */
.L_x_26:
[----:B------:R-:W4:Y:S01]  /*17c0*/  LDC R9, c[0x0][0x288] ;  /* 0x0000a200ff097b82 */ /* 0x000f220000000800 */
[--C-:B---3--:R-:W-:Y:S01]  /*17d0*/  SHF.R.U32.HI R0, RZ, 0x2, R18.reuse ;  /* 0x00000002ff007819 */ /* 0x108fe20000011612 */
[----:B------:R-:W-:Y:S01]  /*17e0*/  UIADD3 UR39, UR40, UR39, URZ ;  /* 0x0000002728277290 */ /* 0x000fe2000fffe03f */
[----:B01----:R-:W-:Y:S01]  /*17f0*/  SHF.R.U32.HI R5, RZ, 0x7, R18 ;  /* 0x00000007ff057819 */ /* 0x003fe20000011612 */
[----:B------:R-:W-:Y:S01]  /*1800*/  ULDC UR7, c[0x0][0x284] ;  /* 0x0000a10000077ab9 */ /* 0x000fe20000000800 */
[----:B------:R-:W-:Y:S01]  /*1810*/  LOP3.LUT R4, R18, 0x60, RZ, 0xc0, !PT ;  /* 0x0000006012047812 */ /* 0x000fe200078ec0ff */
[----:B------:R-:W-:Y:S01]  /*1820*/  UISETP.GT.U32.AND UP0, UPT, UR39, 0x2, UPT ;  /* 0x000000022700788c */ /* 0x000fe2000bf04070 */
[----:B------:R-:W-:Y:S01]  /*1830*/  LOP3.LUT R3, R0, 0x7, RZ, 0xc0, !PT ;  /* 0x0000000700037812 */ /* 0x000fe200078ec0ff */
[----:B------:R-:W-:Y:S01]  /*1840*/  UISETP.GE.U32.AND UP1, UPT, UR40, 0x3, UPT ;  /* 0x000000032800788c */ /* 0x000fe2000bf26070 */
[----:B------:R-:W-:Y:S01]  /*1850*/  LOP3.LUT R0, R5, 0x1, RZ, 0xc0, !PT ;  /* 0x0000000105007812 */ /* 0x000fe200078ec0ff */
[----:B------:R-:W-:Y:S01]  /*1860*/  UISETP.LT.U32.AND UP0, UPT, UR40, 0x3, UP0 ;  /* 0x000000032800788c */ /* 0x000fe20008701070 */
[----:B------:R-:W-:Y:S01]  /*1870*/  SHF.R.U32.HI R6, RZ, 0x1, R4 ;  /* 0x00000001ff067819 */ /* 0x000fe20000011604 */
[----:B------:R-:W-:Y:S01]  /*1880*/  IMAD.SHL.U32 R4, R18, 0x2, RZ ;  /* 0x0000000212047824 */ /* 0x000fe200078e00ff */
[----:B------:R-:W-:Y:S01]  /*1890*/  SHF.R.S32.HI R14, RZ, 0x1f, R22 ;  /* 0x0000001fff0e7819 */ /* 0x000fe20000011416 */
[----:B------:R-:W-:Y:S01]  /*18a0*/  IMAD.SHL.U32 R8, R0, 0x40, RZ ;  /* 0x0000004000087824 */ /* 0x000fe200078e00ff */
[--C-:B------:R-:W-:Y:S01]  /*18b0*/  IADD3 R5, RZ, -R6, -R3.reuse ;  /* 0x80000006ff057210 */ /* 0x100fe20007ffe803 */
[----:B------:R-:W-:Y:S01]  /*18c0*/  ULDC.64 UR8, c[0x0][0x5d0] ;  /* 0x0001740000087ab9 */ /* 0x000fe20000000a00 */
[----:B------:R-:W-:Y:S01]  /*18d0*/  LOP3.LUT R4, R4, 0x6, RZ, 0xc0, !PT ;  /* 0x0000000604047812 */ /* 0x000fe200078ec0ff */
[----:B------:R-:W-:Y:S01]  /*18e0*/  UIMAD.WIDE.U32 UR4, UR39, -0x55555555, URZ ;  /* 0xaaaaaaab270478a5 */ /* 0x000fe2000f8e003f */
[----:B------:R-:W-:Y:S01]  /*18f0*/  LOP3.LUT R3, R8, 0x40, R3, 0xe2, !PT ;  /* 0x0000004008037812 */ /* 0x000fe200078ee203 */
[----:B------:R-:W-:Y:S01]  /*1900*/  IMAD R7, R0, -0x40, R5 ;  /* 0xffffffc000077824 */ /* 0x000fe200078e0205 */
[----:B------:R-:W-:Y:S01]  /*1910*/  LOP3.LUT R0, R18, 0x3, RZ, 0xc0, !PT ;  /* 0x0000000312007812 */ /* 0x000fe200078ec0ff */
[----:B------:R-:W-:Y:S01]  /*1920*/  USEL UR6, URZ, 0x1, !UP0 ;  /* 0x000000013f067887 */ /* 0x000fe2000c000000 */
[----:B------:R-:W-:Y:S01]  /*1930*/  PRMT R8, R4, 0x6540, R23 ;  /* 0x0000654004087816 */ /* 0x000fe20000000017 */
[----:B------:R-:W-:Y:S01]  /*1940*/  IMAD.SHL.U32 R23, R23, 0x100, RZ ;  /* 0x0000010017177824 */ /* 0x000fe200078e00ff */
[----:B------:R-:W-:Y:S01]  /*1950*/  USHF.R.U32.HI UR4, URZ, 0x1, UR5 ;  /* 0x000000013f047899 */ /* 0x000fe20008011605 */
[----:B----4-:R-:W-:Y:S01]  /*1960*/  IMAD R12, R0, -0x2, R9 ;  /* 0xfffffffe000c7824 */ /* 0x010fe200078e0209 */
[----:B------:R-:W-:Y:S01]  /*1970*/  ULOP3.LUT UR38, UR38, UR6, URZ, 0x3c, !UPT ;  /* 0x0000000626267292 */ /* 0x000fe2000f8e3c3f */
[----:B------:R-:W-:Y:S01]  /*1980*/  IMAD.SHL.U32 R0, R152, 0x80, RZ ;  /* 0x0000008098007824 */ /* 0x000fe200078e00ff */
[----:B------:R-:W-:Y:S01]  /*1990*/  ISETP.GE.AND P0, PT, R23, R9, PT ;  /* 0x000000091700720c */ /* 0x000fe20003f06270 */
[----:B------:R-:W-:Y:S01]  /*19a0*/  IMAD R5, R14, UR8, RZ ;  /* 0x000000080e057c24 */ /* 0x000fe2000f8e02ff */
[--C-:B------:R-:W-:Y:S01]  /*19b0*/  SHF.R.S32.HI R9, RZ, 0x1f, R8.reuse ;  /* 0x0000001fff097819 */ /* 0x100fe20000011408 */
[----:B------:R-:W-:Y:S01]  /*19c0*/  IMAD.WIDE R10, R152, 0x80, RZ ;  /* 0x00000080980a7825 */ /* 0x000fe200078e02ff */
[C---:B------:R-:W-:Y:S01]  /*19d0*/  ISETP.GE.OR P0, PT, R0.reuse, UR7, P0 ;  /* 0x0000000700007c0c */ /* 0x040fe20008706670 */
[----:B------:R-:W-:Y:S01]  /*19e0*/  UIMAD UR39, UR4, -0x3, UR39 ;  /* 0xfffffffd042778a4 */ /* 0x000fe2000f8e0227 */
[----:B------:R-:W-:Y:S01]  /*19f0*/  IADD3 R160, -R0, UR7, R7 ;  /* 0x0000000700a07c10 */ /* 0x000fe2000fffe107 */
[C---:B------:R-:W-:Y:S01]  /*1a00*/  IMAD R13, R22.reuse, UR9, R5 ;  /* 0x00000009160d7c24 */ /* 0x040fe2000f8e0205 */
[----:B------:R-:W-:Y:S01]  /*1a10*/  @UP1 ULOP3.LUT UR38, UR38, 0x1, UR4, 0x78, !UPT ;  /* 0x0000000126261892 */ /* 0x000fe2000f8e7804 */
[----:B------:R-:W-:Y:S01]  /*1a20*/  IMAD.WIDE.U32 R4, R22, UR8, R8 ;  /* 0x0000000816047c25 */ /* 0x000fe2000f8e0008 */
[----:B------:R-:W-:-:S03]  /*1a30*/  LOP3.LUT R161, R10, R3, R6, 0xfe, !PT ;  /* 0x000000030aa17212 */ /* 0x000fc600078efe06 */
[----:B------:R-:W-:Y:S02]  /*1a40*/  IMAD.IADD R5, R5, 0x1, R13 ;  /* 0x0000000105057824 */ /* 0x000fe400078e020d */
[----:B------:R-:W-:Y:S02]  /*1a50*/  IMAD.IADD R0, R12, 0x1, -R23 ;  /* 0x000000010c007824 */ /* 0x000fe400078e0a17 */
[----:B------:R-:W-:Y:S01]  /*1a60*/  IMAD.MOV.U32 R152, RZ, RZ, -0x1 ;  /* 0xffffffffff987424 */ /* 0x000fe200078e00ff */
[----:B------:R-:W-:Y:S06]  /*1a70*/  @P0 BRA `(.L_x_28) ;  /* 0x0000006000a00947 */ /* 0x000fec0003800000 */
[----:B------:R-:W0:Y:S01]  /*1a80*/  LDC.64 R12, c[0x0][0x5c8] ;  /* 0x00017200ff0c7b82 */ /* 0x000e220000000a00 */
[----:B------:R-:W-:Y:S01]  /*1a90*/  ULDC.64 UR4, c[0x0][0x5c0] ;  /* 0x0001700000047ab9 */ /* 0x000fe20000000a00 */
[----:B------:R-:W-:Y:S01]  /*1aa0*/  BSSY B0, `(.L_x_28) ;  /* 0x0000625000007945 */ /* 0x000fe20003800000 */
[-C--:B0-----:R-:W-:Y:S02]  /*1ab0*/  IMAD R6, R11, R12.reuse, RZ ;  /* 0x0000000c0b067224 */ /* 0x081fe400078e02ff */
[----:B------:R-:W-:-:S04]  /*1ac0*/  IMAD.WIDE.U32 R4, R161, R12, R4 ;  /* 0x0000000ca1047225 */ /* 0x000fc800078e0004 */
[----:B------:R-:W-:Y:S01]  /*1ad0*/  IMAD R3, R161, R13, R6 ;  /* 0x0000000da1037224 */ /* 0x000fe200078e0206 */
[----:B------:R-:W-:-:S03]  /*1ae0*/  IADD3 R4, P0, R4, UR4, RZ ;  /* 0x0000000404047c10 */ /* 0x000fc6000ff1e0ff */
[----:B------:R-:W-:Y:S01]  /*1af0*/  IMAD.IADD R3, R5, 0x1, R3 ;  /* 0x0000000105037824 */ /* 0x000fe200078e0203 */
[----:B------:R-:W-:-:S04]  /*1b00*/  LEA R6, P1, R12, R4, 0x3 ;  /* 0x000000040c067211 */ /* 0x000fc800078218ff */
[----:B------:R-:W-:Y:S02]  /*1b10*/  IADD3.X R5, R3, UR5, RZ, P0, !PT ;  /* 0x0000000503057c10 */ /* 0x000fe400087fe4ff */
[----:B-----5:R-:W-:Y:S02]  /*1b20*/  ISETP.NE.AND P0, PT, R154, RZ, PT ;  /* 0x000000ff9a00720c */ /* 0x020fe40003f05270 */
[----:B------:R-:W-:-:S11]  /*1b30*/  LEA.HI.X R7, R12, R5, R13, 0x3, P1 ;  /* 0x000000050c077211 */ /* 0x000fd600008f1c0d */
[----:B------:R-:W-:Y:S05]  /*1b40*/  @!P0 BRA `(.L_x_29) ;  /* 0x0000004800608947 */ /* 0x000fea0003800000 */
[----:B------:R-:W0:Y:S01]  /*1b50*/  LDC.64 R156, c[0x0][0x5b0] ;  /* 0x00016c00ff9c7b82 */ /* 0x000e220000000a00 */
[----:B------:R-:W-:Y:S01]  /*1b60*/  ULDC.64 UR4, c[0x0][0x5b8] ;  /* 0x00016e0000047ab9 */ /* 0x000fe20000000a00 */
[----:B------:R-:W-:Y:S01]  /*1b70*/  ISETP.GE.AND P1, PT, R160, 0x1, PT ;  /* 0x00000001a000780c */ /* 0x000fe20003f26270 */
[----:B------:R-:W-:Y:S01]  /*1b80*/  IMAD R3, R14, UR4, RZ ;  /* 0x000000040e037c24 */ /* 0x000fe2000f8e02ff */
[----:B------:R-:W-:Y:S01]  /*1b90*/  BSSY B1, `(.L_x_30) ;  /* 0x000000e000017945 */ /* 0x000fe20003800000 */
[----:B------:R-:W-:Y:S01]  /*1ba0*/  IMAD.WIDE.U32 R20, R22, UR4, R8 ;  /* 0x0000000416147c25 */ /* 0x000fe2000f8e0008 */
[----:B------:R-:W-:Y:S02]  /*1bb0*/  ISETP.LT.OR P5, PT, R0, 0x1, !P1 ;  /* 0x000000010000780c */ /* 0x000fe40004fa1670 */
[----:B------:R-:W1:Y:S01]  /*1bc0*/  LDC.64 R158, c[0x0][0x5a8] ;  /* 0x00016a00ff9e7b82 */ /* 0x000e620000000a00 */
[----:B------:R-:W-:Y:S02]  /*1bd0*/  IMAD R3, R22, UR5, R3 ;  /* 0x0000000516037c24 */ /* 0x000fe4000f8e0203 */
[----:B------:R-:W-:-:S02]  /*1be0*/  IMAD.MOV.U32 R14, RZ, RZ, R20 ;  /* 0x000000ffff0e7224 */ /* 0x000fc400078e0014 */
[----:B------:R-:W-:Y:S02]  /*1bf0*/  IMAD.IADD R15, R21, 0x1, R3 ;  /* 0x00000001150f7824 */ /* 0x000fe400078e0203 */
[-C--:B0-----:R-:W-:Y:S02]  /*1c00*/  IMAD R10, R11, R156.reuse, RZ ;  /* 0x0000009c0b0a7224 */ /* 0x081fe400078e02ff */
[----:B------:R-:W-:-:S04]  /*1c10*/  IMAD.WIDE.U32 R8, R161, R156, R14 ;  /* 0x0000009ca1087225 */ /* 0x000fc800078e000e */
[----:B------:R-:W-:Y:S01]  /*1c20*/  IMAD R13, R161, R157, R10 ;  /* 0x0000009da10d7224 */ /* 0x000fe200078e020a */
[----:B-1----:R-:W-:-:S04]  /*1c30*/  IADD3 R8, P0, R8, R158, RZ ;  /* 0x0000009e08087210 */ /* 0x002fc80007f1e0ff */
[----:B------:R-:W-:Y:S01]  /*1c40*/  IADD3.X R9, R159, R9, R13, P0, !PT ;  /* 0x000000099f097210 */ /* 0x000fe200007fe40d */
[----:B------:R-:W-:Y:S08]  /*1c50*/  @P5 BRA `(.L_x_31) ;  /* 0x0000000000045947 */ /* 0x000ff00003800000 */
[----:B--2---:R0:W5:Y:S02]  /*1c60*/  LDG.E.U8 R155, desc[UR36][R8.64] ;  /* 0x00000024089b7981 */ /* 0x004164000c1e1100 */
.L_x_31:
[----:B------:R-:W-:Y:S05]  /*1c70*/  BSYNC B1 ;  /* 0x0000000000017941 */ /* 0x000fea0003800000 */
.L_x_30:
[----:B-----5:R-:W-:Y:S01]  /*1c80*/  LOP3.LUT R3, R155, 0xffff, RZ, 0xc0, !PT ;  /* 0x0000ffff9b037812 */ /* 0x020fe200078ec0ff */
[----:B------:R-:W-:Y:S01]  /*1c90*/  IMAD.SHL.U32 R10, R156, 0x8, RZ ;  /* 0x000000089c0a7824 */ /* 0x000fe200078e00ff */
[----:B------:R-:W-:Y:S01]  /*1ca0*/  ISETP.LT.OR P2, PT, R0, 0x2, !P1 ;  /* 0x000000020000780c */ /* 0x000fe20004f41670 */
[----:B------:R-:W-:Y:S01]  /*1cb0*/  BSSY B1, `(.L_x_32) ;  /* 0x000000e000017945 */ /* 0x000fe20003800000 */
[----:B------:R-:W-:Y:S02]  /*1cc0*/  PRMT R3, R3, 0x8880, RZ ;  /* 0x0000888003037816 */ /* 0x000fe400000000ff */
[----:B------:R-:W-:Y:S02]  /*1cd0*/  SHF.L.U64.HI R11, R156, 0x3, R157 ;  /* 0x000000039c0b7819 */ /* 0x000fe4000001029d */
[----:B------:R-:W-:Y:S01]  /*1ce0*/  ISETP.GE.AND P0, PT, R160, 0x9, PT ;  /* 0x00000009a000780c */ /* 0x000fe20003f06270 */
[----:B------:R-:W-:Y:S02]  /*1cf0*/  IMAD R12, R3, R154, RZ ;  /* 0x0000009a030c7224 */ /* 0x000fe400078e02ff */
[----:B------:R-:W-:-:S04]  /*1d00*/  IMAD.WIDE.U32 R10, R161, R156, R10 ;  /* 0x0000009ca10a7225 */ /* 0x000fc800078e000a */
[----:B------:R-:W-:Y:S01]  /*1d10*/  @!P5 IMAD R3, R24, R153, R12 ;  /* 0x000000991803d224 */ /* 0x000fe200078e020c */
[----:B------:R-:W-:Y:S01]  /*1d20*/  IADD3 R10, P3, P4, R20, R158, R10 ;  /* 0x0000009e140a7210 */ /* 0x000fe20007c7e00a */
[----:B------:R-:W-:-:S03]  /*1d30*/  IMAD.IADD R13, R13, 0x1, R11 ;  /* 0x000000010d0d7824 */ /* 0x000fc600078e020b */
[----:B------:R1:W-:Y:S01]  /*1d40*/  @!P5 STG.E.U8 desc[UR36][R4.64], R3 ;  /* 0x000000030400d986 */ /* 0x0003e2000c101124 */
[----:B------:R-:W-:Y:S08]  /*1d50*/  @P2 BRA `(.L_x_33) ;  /* 0x00000000000c2947 */ /* 0x000ff00003800000 */
[----:B--2---:R-:W1:Y:S02]  /*1d60*/  LDG.E.U8 R155, desc[UR36][R8.64+0x1] ;  /* 0x00000124089b7981 */ /* 0x004e64000c1e1100 */
[----:B-1----:R-:W-:-:S05]  /*1d70*/  PRMT R3, R155, 0x8880, RZ ;  /* 0x000088809b037816 */ /* 0x002fca00000000ff */
[----:B------:R-:W-:-:S07]  /*1d80*/  IMAD R12, R3, R154, RZ ;  /* 0x0000009a030c7224 */ /* 0x000fce00078e02ff */
.L_x_33:
[----:B------:R-:W-:Y:S05]  /*1d90*/  BSYNC B1 ;  /* 0x0000000000017941 */ /* 0x000fea0003800000 */
.L_x_32:
[C---:B------:R-:W-:Y:S01]  /*1da0*/  ISETP.LT.OR P5, PT, R0.reuse, 0x1, !P0 ;  /* 0x000000010000780c */ /* 0x040fe200047a1670 */
[----:B------:R-:W-:Y:S01]  /*1db0*/  @!P2 IMAD R25, R25, R153, R12 ;  /* 0x000000991919a224 */ /* 0x000fe200078e020c */
[----:B------:R-:W-:Y:S01]  /*1dc0*/  BSSY B1, `(.L_x_34) ;  /* 0x000000a000017945 */ /* 0x000fe20003800000 */
[----:B------:R-:W-:Y:S02]  /*1dd0*/  IADD3.X R11, R15, R159, R13, P3, P4 ;  /* 0x0000009f0f0b7210 */ /* 0x000fe40001fe840d */
[C---:B------:R-:W-:Y:S01]  /*1de0*/  ISETP.LT.OR P3, PT, R0.reuse, 0x2, !P0 ;  /* 0x000000020000780c */ /* 0x040fe20004761670 */
[----:B------:R3:W-:Y:S01]  /*1df0*/  @!P2 STG.E.U8 desc[UR36][R4.64+0x1], R25 ;  /* 0x000001190400a986 */ /* 0x0007e2000c101124 */
[C---:B------:R-:W-:Y:S02]  /*1e00*/  ISETP.LT.OR P4, PT, R0.reuse, 0x9, !P1 ;  /* 0x000000090000780c */ /* 0x040fe40004f81670 */
[----:B------:R-:W-:-:S04]  /*1e10*/  ISETP.LT.OR P2, PT, R0, 0xa, !P1 ;  /* 0x0000000a0000780c */ /* 0x000fc80004f41670 */
[----:B------:R-:W-:Y:S09]  /*1e20*/  @P5 BRA `(.L_x_35) ;  /* 0x00000000000c5947 */ /* 0x000ff20003800000 */
[----:B--2---:R-:W1:Y:S02]  /*1e30*/  LDG.E.U8 R155, desc[UR36][R10.64] ;  /* 0x000000240a9b7981 */ /* 0x004e64000c1e1100 */
[----:B-1----:R-:W-:-:S05]  /*1e40*/  PRMT R3, R155, 0x8880, RZ ;  /* 0x000088809b037816 */ /* 0x002fca00000000ff */
[----:B------:R-:W-:-:S07]  /*1e50*/  IMAD R12, R3, R154, RZ ;  /* 0x0000009a030c7224 */ /* 0x000fce00078e02ff */
.L_x_35:
[----:B------:R-:W-:Y:S05]  /*1e60*/  BSYNC B1 ;  /* 0x0000000000017941 */ /* 0x000fea0003800000 */
.L_x_34:
[----:B-1----:R-:W-:Y:S01]  /*1e70*/  @!P5 IMAD R3, R26, R153, R12 ;  /* 0x000000991a03d224 */ /* 0x002fe200078e020c */
[----:B------:R-:W-:Y:S04]  /*1e80*/  BSSY B1, `(.L_x_36) ;  /* 0x0000006000017945 */ /* 0x000fe80003800000 */
[----:B------:R1:W-:Y:S01]  /*1e90*/  @!P5 STG.E.U8 desc[UR36][R6.64], R3 ;  /* 0x000000030600d986 */ /* 0x0003e2000c101124 */
[----:B------:R-:W-:Y:S05]  /*1ea0*/  @P3 BRA `(.L_x_37) ;  /* 0x00000000000c3947 */ /* 0x000fea0003800000 */
[----:B--2---:R-:W1:Y:S02]  /*1eb0*/  LDG.E.U8 R155, desc[UR36][R10.64+0x1] ;  /* 0x000001240a9b7981 */ /* 0x004e64000c1e1100 */
[----:B-1----:R-:W-:-:S05]  /*1ec0*/  PRMT R3, R155, 0x8880, RZ ;  /* 0x000088809b037816 */ /* 0x002fca00000000ff */
[----:B------:R-:W-:-:S07]  /*1ed0*/  IMAD R12, R3, R154, RZ ;  /* 0x0000009a030c7224 */ /* 0x000fce00078e02ff */
.L_x_37:
[----:B------:R-:W-:Y:S05]  /*1ee0*/  BSYNC B1 ;  /* 0x0000000000017941 */ /* 0x000fea0003800000 */
.L_x_36:
[----:B------:R-:W-:Y:S01]  /*1ef0*/  @!P3 IMAD R27, R27, R153, R12 ;  /* 0x000000991b1bb224 */ /* 0x000fe200078e020c */
[----:B------:R-:W-:Y:S04]  /*1f00*/  BSSY B1, `(.L_x_38) ;  /* 0x0000006000017945 */ /* 0x000fe80003800000 */
[----:B------:R4:W-:Y:S01]  /*1f10*/  @!P3 STG.E.U8 desc[UR36][R6.64+0x1], R27 ;  /* 0x0000011b0600b986 */ /* 0x0009e2000c101124 */
[----:B------:R-:W-:Y:S05]  /*1f20*/  @P4 BRA `(.L_x_39) ;  /* 0x00000000000c4947 */ /* 0x000fea0003800000 */
[----:B--2---:R-:W1:Y:S02]  /*1f30*/  LDG.E.U8 R155, desc[UR36][R8.64+0x8] ;  /* 0x00000824089b7981 */ /* 0x004e64000c1e1100 */
[----:B-1----:R-:W-:-:S05]  /*1f40*/  PRMT R3, R155, 0x8880, RZ ;  /* 0x000088809b037816 */ /* 0x002fca00000000ff */
[----:B------:R-:W-:-:S07]  /*1f50*/  IMAD R12, R3, R154, RZ ;  /* 0x0000009a030c7224 */ /* 0x000fce00078e02ff */
.L_x_39:
[----:B------:R-:W-:Y:S05]  /*1f60*/  BSYNC B1 ;  /* 0x0000000000017941 */ /* 0x000fea0003800000 */
.L_x_38:
[----:B-1----:R-:W-:Y:S01]  /*1f70*/  @!P4 IMAD R3, R28, R153, R12 ;  /* 0x000000991c03c224 */ /* 0x002fe200078e020c */
[----:B------:R-:W-:Y:S04]  /*1f80*/  BSSY B1, `(.L_x_40) ;  /* 0x0000006000017945 */ /* 0x000fe80003800000 */
[----:B------:R1:W-:Y:S01]  /*1f90*/  @!P4 STG.E.U8 desc[UR36][R4.64+0x8], R3 ;  /* 0x000008030400c986 */ /* 0x0003e2000c101124 */
[----:B------:R-:W-:Y:S05]  /*1fa0*/  @P2 BRA `(.L_x_41) ;  /* 0x00000000000c2947 */ /* 0x000fea0003800000 */
[----:B--2---:R-:W1:Y:S02]  /*1fb0*/  LDG.E.U8 R155, desc[UR36][R8.64+0x9] ;  /* 0x00000924089b7981 */ /* 0x004e64000c1e1100 */
[----:B-1----:R-:W-:-:S05]  /*1fc0*/  PRMT R3, R155, 0x8880, RZ ;  /* 0x000088809b037816 */ /* 0x002fca00000000ff */
[----:B------:R-:W-:-:S07]  /*1fd0*/  IMAD R12, R3, R154, RZ ;  /* 0x0000009a030c7224 */ /* 0x000fce00078e02ff */
.L_x_41:
[----:B------:R-:W-:Y:S05]  /*1fe0*/  BSYNC B1 ;  /* 0x0000000000017941 */ /* 0x000fea0003800000 */
.L_x_40:
[C---:B------:R-:W-:Y:S01]  /*1ff0*/  ISETP.LT.OR P4, PT, R0.reuse, 0x9, !P0 ;  /* 0x000000090000780c */ /* 0x040fe20004781670 */
[----:B------:R-:W-:Y:S01]  /*2000*/  @!P2 IMAD R29, R29, R153, R12 ;  /* 0x000000991d1da224 */ /* 0x000fe200078e020c */
[----:B------:R-:W-:Y:S01]  /*2010*/  BSSY B1, `(.L_x_42) ;  /* 0x0000009000017945 */ /* 0x000fe20003800000 */
[C---:B------:R-:W-:Y:S02]  /*2020*/  ISETP.LT.OR P3, PT, R0.reuse, 0xa, !P0 ;  /* 0x0000000a0000780c */ /* 0x040fe40004761670 */
[C---:B------:R-:W-:Y:S01]  /*2030*/  ISETP.LT.OR P5, PT, R0.reuse, 0x11, !P1 ;  /* 0x000000110000780c */ /* 0x040fe20004fa1670 */
[----:B------:R0:W-:Y:S01]  /*2040*/  @!P2 STG.E.U8 desc[UR36][R4.64+0x9], R29 ;  /* 0x0000091d0400a986 */ /* 0x0001e2000c101124 */
[----:B------:R-:W-:-:S06]  /*2050*/  ISETP.LT.OR P2, PT, R0, 0x12, !P1 ;  /* 0x000000120000780c */ /* 0x000fcc0004f41670 */
[----:B------:R-:W-:Y:S07]  /*2060*/  @P4 BRA `(.L_x_43) ;  /* 0x00000000000c4947 */ /* 0x000fee0003800000 */
[----:B--2---:R-:W1:Y:S02]  /*2070*/  LDG.E.U8 R155, desc[UR36][R10.64+0x8] ;  /* 0x000008240a9b7981 */ /* 0x004e64000c1e1100 */
[----:B-1----:R-:W-:-:S05]  /*2080*/  PRMT R3, R155, 0x8880, RZ ;  /* 0x000088809b037816 */ /* 0x002fca00000000ff */
[----:B------:R-:W-:-:S07]  /*2090*/  IMAD R12, R3, R154, RZ ;  /* 0x0000009a030c7224 */ /* 0x000fce00078e02ff */
.L_x_43:
[----:B------:R-:W-:Y:S05]  /*20a0*/  BSYNC B1 ;  /* 0x0000000000017941 */ /* 0x000fea0003800000 */
.L_x_42:
[----:B-1----:R-:W-:Y:S01]  /*20b0*/  @!P4 IMAD R3, R30, R153, R12 ;  /* 0x000000991e03c224 */ /* 0x002fe200078e020c */
[----:B------:R-:W-:Y:S04]  /*20c0*/  BSSY B1, `(.L_x_44) ;  /* 0x0000006000017945 */ /* 0x000fe80003800000 */
[----:B------:R1:W-:Y:S01]  /*20d0*/  @!P4 STG.E.U8 desc[UR36][R6.64+0x8], R3 ;  /* 0x000008030600c986 */ /* 0x0003e2000c101124 */
[----:B------:R-:W-:Y:S05]  /*20e0*/  @P3 BRA `(.L_x_45) ;  /* 0x00000000000c3947 */ /* 0x000fea0003800000 */
[----:B--2---:R-:W1:Y:S02]  /*20f0*/  LDG.E.U8 R155, desc[UR36][R10.64+0x9] ;  /* 0x000009240a9b7981 */ /* 0x004e64000c1e1100 */
[----:B-1----:R-:W-:-:S05]  /*2100*/  PRMT R3, R155, 0x8880, RZ ;  /* 0x000088809b037816 */ /* 0x002fca00000000ff */
[----:B------:R-:W-:-:S07]  /*2110*/  IMAD R12, R3, R154, RZ ;  /* 0x0000009a030c7224 */ /* 0x000fce00078e02ff */
.L_x_45:
[----:B------:R-:W-:Y:S05]  /*2120*/  BSYNC B1 ;  /* 0x0000000000017941 */ /* 0x000fea0003800000 */
.L_x_44:
[----:B------:R-:W-:Y:S01]  /*2130*/  @!P3 IMAD R31, R31, R153, R12 ;  /* 0x000000991f1fb224 */ /* 0x000fe200078e020c */
[----:B------:R-:W-:Y:S04]  /*2140*/  BSSY B1, `(.L_x_46) ;  /* 0x0000006000017945 */ /* 0x000fe80003800000 */
[----:B------:R0:W-:Y:S01]  /*2150*/  @!P3 STG.E.U8 desc[UR36][R6.64+0x9], R31 ;  /* 0x0000091f0600b986 */ /* 0x0001e2000c101124 */
[----:B------:R-:W-:Y:S05]  /*2160*/  @P5 BRA `(.L_x_47) ;  /* 0x00000000000c5947 */ /* 0x000fea0003800000 */
[----:B--2---:R-:W1:Y:S02]  /*2170*/  LDG.E.U8 R155, desc[UR36][R8.64+0x10] ;  /* 0x00001024089b7981 */ /* 0x004e64000c1e1100 */
[----:B-1----:R-:W-:-:S05]  /*2180*/  PRMT R3, R155, 0x8880, RZ ;  /* 0x000088809b037816 */ /* 0x002fca00000000ff */
[----:B------:R-:W-:-:S07]  /*2190*/  IMAD R12, R3, R154, RZ ;  /* 0x0000009a030c7224 */ /* 0x000fce00078e02ff */
.L_x_47:
[----:B------:R-:W-:Y:S05]  /*21a0*/  BSYNC B1 ;  /* 0x0000000000017941 */ /* 0x000fea0003800000 */
.L_x_46:
[----:B-1----:R-:W-:Y:S01]  /*21b0*/  @!P5 IMAD R3, R32, R153, R12 ;  /* 0x000000992003d224 */ /* 0x002fe200078e020c */
[----:B------:R-:W-:Y:S04]  /*21c0*/  BSSY B1, `(.L_x_48) ;  /* 0x0000006000017945 */ /* 0x000fe80003800000 */
[----:B------:R1:W-:Y:S01]  /*21d0*/  @!P5 STG.E.U8 desc[UR36][R4.64+0x10], R3 ;  /* 0x000010030400d986 */ /* 0x0003e2000c101124 */
[----:B------:R-:W-:Y:S05]  /*21e0*/  @P2 BRA `(.L_x_49) ;  /* 0x00000000000c2947 */ /* 0x000fea0003800000 */
[----:B--2---:R-:W1:Y:S02]  /*21f0*/  LDG.E.U8 R155, desc[UR36][R8.64+0x11] ;  /* 0x00001124089b7981 */ /* 0x004e64000c1e1100 */
[----:B-1----:R-:W-:-:S05]  /*2200*/  PRMT R3, R155, 0x8880, RZ ;  /* 0x000088809b037816 */ /* 0x002fca00000000ff */
[----:B------:R-:W-:-:S07]  /*2210*/  IMAD R12, R3, R154, RZ ;  /* 0x0000009a030c7224 */ /* 0x000fce00078e02ff */
.L_x_49:
[----:B------:R-:W-:Y:S05]  /*2220*/  BSYNC B1 ;  /* 0x0000000000017941 */ /* 0x000fea0003800000 */
.L_x_48:
        /* <DEDUP_REMOVED lines=11> */
.L_x_51:
[----:B------:R-:W-:Y:S05]  /*22e0*/  BSYNC B1 ;  /* 0x0000000000017941 */ /* 0x000fea0003800000 */
.L_x_50:
[----:B-1----:R-:W-:Y:S01]  /*22f0*/  @!P4 IMAD R3, R34, R153, R12 ;  /* 0x000000992203c224 */ /* 0x002fe200078e020c */
[----:B------:R-:W-:Y:S04]  /*2300*/  BSSY B1, `(.L_x_52) ;  /* 0x0000006000017945 */ /* 0x000fe80003800000 */
[----:B------:R1:W-:Y:S01]  /*2310*/  @!P4 STG.E.U8 desc[UR36][R6.64+0x10], R3 ;  /* 0x000010030600c986 */ /* 0x0003e2000c101124 */
[----:B------:R-:W-:Y:S05]  /*2320*/  @P3 BRA `(.L_x_53) ;  /* 0x00000000000c3947 */ /* 0x000fea0003800000 */
[----:B--2---:R-:W1:Y:S02]  /*2330*/  LDG.E.U8 R155, desc[UR36][R10.64+0x11] ;  /* 0x000011240a9b7981 */ /* 0x004e64000c1e1100 */
[----:B-1----:R-:W-:-:S05]  /*2340*/  PRMT R3, R155, 0x8880, RZ ;  /* 0x000088809b037816 */ /* 0x002fca00000000ff */
[----:B------:R-:W-:-:S07]  /*2350*/  IMAD R12, R3, R154, RZ ;  /* 0x0000009a030c7224 */ /* 0x000fce00078e02ff */
.L_x_53:
[----:B------:R-:W-:Y:S05]  /*2360*/  BSYNC B1 ;  /* 0x0000000000017941 */ /* 0x000fea0003800000 */
.L_x_52:
[----:B------:R-:W-:Y:S01]  /*2370*/  @!P3 IMAD R35, R35, R153, R12 ;  /* 0x000000992323b224 */ /* 0x000fe200078e020c */
[----:B------:R-:W-:Y:S04]  /*2380*/  BSSY B1, `(.L_x_54) ;  /* 0x0000006000017945 */ /* 0x000fe80003800000 */
[----:B------:R0:W-:Y:S01]  /*2390*/  @!P3 STG.E.U8 desc[UR36][R6.64+0x11], R35 ;  /* 0x000011230600b986 */ /* 0x0001e2000c101124 */
[----:B------:R-:W-:Y:S05]  /*23a0*/  @P5 BRA `(.L_x_55) ;  /* 0x00000000000c5947 */ /* 0x000fea0003800000 */
[----:B--2---:R-:W1:Y:S02]  /*23b0*/  LDG.E.U8 R155, desc[UR36][R8.64+0x18] ;  /* 0x00001824089b7981 */ /* 0x004e64000c1e1100 */
[----:B-1----:R-:W-:-:S05]  /*23c0*/  PRMT R3, R155, 0x8880, RZ ;  /* 0x000088809b037816 */ /* 0x002fca00000000ff */
[----:B------:R-:W-:-:S07]  /*23d0*/  IMAD R12, R3, R154, RZ ;  /* 0x0000009a030c7224 */ /* 0x000fce00078e02ff */
.L_x_55:
[----:B------:R-:W-:Y:S05]  /*23e0*/  BSYNC B1 ;  /* 0x0000000000017941 */ /* 0x000fea0003800000 */
.L_x_54:
[----:B-1----:R-:W-:Y:S01]  /*23f0*/  @!P5 IMAD R3, R36, R153, R12 ;  /* 0x000000992403d224 */ /* 0x002fe200078e020c */
[----:B------:R-:W-:Y:S04]  /*2400*/  BSSY B1, `(.L_x_56) ;  /* 0x0000006000017945 */ /* 0x000fe80003800000 */
[----:B------:R1:W-:Y:S01]  /*2410*/  @!P5 STG.E.U8 desc[UR36][R4.64+0x18], R3 ;  /* 0x000018030400d986 */ /* 0x0003e2000c101124 */
[----:B------:R-:W-:Y:S05]  /*2420*/  @P2 BRA `(.L_x_57) ;  /* 0x00000000000c2947 */ /* 0x000fea0003800000 */
[----:B--2---:R-:W1:Y:S02]  /*2430*/  LDG.E.U8 R155, desc[UR36][R8.64+0x19] ;  /* 0x00001924089b7981 */ /* 0x004e64000c1e1100 */
[----:B-1----:R-:W-:-:S05]  /*2440*/  PRMT R3, R155, 0x8880, RZ ;  /* 0x000088809b037816 */ /* 0x002fca00000000ff */
[----:B------:R-:W-:-:S07]  /*2450*/  IMAD R12, R3, R154, RZ ;  /* 0x0000009a030c7224 */ /* 0x000fce00078e02ff */
.L_x_57:
[----:B------:R-:W-:Y:S05]  /*2460*/  BSYNC B1 ;  /* 0x0000000000017941 */ /* 0x000fea0003800000 */
.L_x_56:
        /* <DEDUP_REMOVED lines=11> */
.L_x_59:
[----:B------:R-:W-:Y:S05]  /*2520*/  BSYNC B1 ;  /* 0x0000000000017941 */ /* 0x000fea0003800000 */
.L_x_58:
[----:B-1----:R-:W-:Y:S01]  /*2530*/  @!P4 IMAD R3, R38, R153, R12 ;  /* 0x000000992603c224 */ /* 0x002fe200078e020c */
[----:B------:R-:W-:Y:S04]  /*2540*/  BSSY B1, `(.L_x_60) ;  /* 0x0000006000017945 */ /* 0x000fe80003800000 */
[----:B------:R1:W-:Y:S01]  /*2550*/  @!P4 STG.E.U8 desc[UR36][R6.64+0x18], R3 ;  /* 0x000018030600c986 */ /* 0x0003e2000c101124 */
[----:B------:R-:W-:Y:S05]  /*2560*/  @P3 BRA `(.L_x_61) ;  /* 0x00000000000c3947 */ /* 0x000fea0003800000 */
[----:B--2---:R-:W1:Y:S02]  /*2570*/  LDG.E.U8 R155, desc[UR36][R10.64+0x19] ;  /* 0x000019240a9b7981 */ /* 0x004e64000c1e1100 */
[----:B-1----:R-:W-:-:S05]  /*2580*/  PRMT R3, R155, 0x8880, RZ ;  /* 0x000088809b037816 */ /* 0x002fca00000000ff */
[----:B------:R-:W-:-:S07]  /*2590*/  IMAD R12, R3, R154, RZ ;  /* 0x0000009a030c7224 */ /* 0x000fce00078e02ff */
.L_x_61:
[----:B------:R-:W-:Y:S05]  /*25a0*/  BSYNC B1 ;  /* 0x0000000000017941 */ /* 0x000fea0003800000 */
.L_x_60:
[----:B------:R-:W-:Y:S01]  /*25b0*/  @!P3 IMAD R39, R39, R153, R12 ;  /* 0x000000992727b224 */ /* 0x000fe200078e020c */
[----:B------:R-:W-:Y:S04]  /*25c0*/  BSSY B1, `(.L_x_62) ;  /* 0x0000006000017945 */ /* 0x000fe80003800000 */
[----:B------:R0:W-:Y:S01]  /*25d0*/  @!P3 STG.E.U8 desc[UR36][R6.64+0x19], R39 ;  /* 0x000019270600b986 */ /* 0x0001e2000c101124 */
[----:B------:R-:W-:Y:S05]  /*25e0*/  @P5 BRA `(.L_x_63) ;  /* 0x00000000000c5947 */ /* 0x000fea0003800000 */
[----:B--2---:R-:W1:Y:S02]  /*25f0*/  LDG.E.U8 R155, desc[UR36][R8.64+0x20] ;  /* 0x00002024089b7981 */ /* 0x004e64000c1e1100 */
[----:B-1----:R-:W-:-:S05]  /*2600*/  PRMT R3, R155, 0x8880, RZ ;  /* 0x000088809b037816 */ /* 0x002fca00000000ff */
[----:B------:R-:W-:-:S07]  /*2610*/  IMAD R12, R3, R154, RZ ;  /* 0x0000009a030c7224 */ /* 0x000fce00078e02ff */
.L_x_63:
[----:B------:R-:W-:Y:S05]  /*2620*/  BSYNC B1 ;  /* 0x0000000000017941 */ /* 0x000fea0003800000 */
.L_x_62:
[----:B-1----:R-:W-:Y:S01]  /*2630*/  @!P5 IMAD R3, R40, R153, R12 ;  /* 0x000000992803d224 */ /* 0x002fe200078e020c */
[----:B------:R-:W-:Y:S04]  /*2640*/  BSSY B1, `(.L_x_64) ;  /* 0x0000006000017945 */ /* 0x000fe80003800000 */
[----:B------:R1:W-:Y:S01]  /*2650*/  @!P5 STG.E.U8 desc[UR36][R4.64+0x20], R3 ;  /* 0x000020030400d986 */ /* 0x0003e2000c101124 */
[----:B------:R-:W-:Y:S05]  /*2660*/  @P2 BRA `(.L_x_65) ;  /* 0x00000000000c2947 */ /* 0x000fea0003800000 */
[----:B--2---:R-:W1:Y:S02]  /*2670*/  LDG.E.U8 R155, desc[UR36][R8.64+0x21] ;  /* 0x00002124089b7981 */ /* 0x004e64000c1e1100 */
[----:B-1----:R-:W-:-:S05]  /*2680*/  PRMT R3, R155, 0x8880, RZ ;  /* 0x000088809b037816 */ /* 0x002fca00000000ff */
[----:B------:R-:W-:-:S07]  /*2690*/  IMAD R12, R3, R154, RZ ;  /* 0x0000009a030c7224 */ /* 0x000fce00078e02ff */
.L_x_65:
[----:B------:R-:W-:Y:S05]  /*26a0*/  BSYNC B1 ;  /* 0x0000000000017941 */ /* 0x000fea0003800000 */
.L_x_64:
        /* <DEDUP_REMOVED lines=11> */
.L_x_67:
[----:B------:R-:W-:Y:S05]  /*2760*/  BSYNC B1 ;  /* 0x0000000000017941 */ /* 0x000fea0003800000 */
.L_x_66:
[----:B-1----:R-:W-:Y:S01]  /*2770*/  @!P4 IMAD R3, R42, R153, R12 ;  /* 0x000000992a03c224 */ /* 0x002fe200078e020c */
[----:B------:R-:W-:Y:S04]  /*2780*/  BSSY B1, `(.L_x_68) ;  /* 0x0000006000017945 */ /* 0x000fe80003800000 */
[----:B------:R1:W-:Y:S01]  /*2790*/  @!P4 STG.E.U8 desc[UR36][R6.64+0x20], R3 ;  /* 0x000020030600c986 */ /* 0x0003e2000c101124 */
[----:B------:R-:W-:Y:S05]  /*27a0*/  @P3 BRA `(.L_x_69) ;  /* 0x00000000000c3947 */ /* 0x000fea0003800000 */
[----:B--2---:R-:W1:Y:S02]  /*27b0*/  LDG.E.U8 R155, desc[UR36][R10.64+0x21] ;  /* 0x000021240a9b7981 */ /* 0x004e64000c1e1100 */
[----:B-1----:R-:W-:-:S05]  /*27c0*/  PRMT R3, R155, 0x8880, RZ ;  /* 0x000088809b037816 */ /* 0x002fca00000000ff */
[----:B------:R-:W-:-:S07]  /*27d0*/  IMAD R12, R3, R154, RZ ;  /* 0x0000009a030c7224 */ /* 0x000fce00078e02ff */
.L_x_69:
[----:B------:R-:W-:Y:S05]  /*27e0*/  BSYNC B1 ;  /* 0x0000000000017941 */ /* 0x000fea0003800000 */
.L_x_68:
[----:B------:R-:W-:Y:S01]  /*27f0*/  @!P3 IMAD R43, R43, R153, R12 ;  /* 0x000000992b2bb224 */ /* 0x000fe200078e020c */
[----:B------:R-:W-:Y:S04]  /*2800*/  BSSY B1, `(.L_x_70) ;  /* 0x0000006000017945 */ /* 0x000fe80003800000 */
[----:B------:R0:W-:Y:S01]  /*2810*/  @!P3 STG.E.U8 desc[UR36][R6.64+0x21], R43 ;  /* 0x0000212b0600b986 */ /* 0x0001e2000c101124 */
[----:B------:R-:W-:Y:S05]  /*2820*/  @P5 BRA `(.L_x_71) ;  /* 0x00000000000c5947 */ /* 0x000fea0003800000 */
[----:B--2---:R-:W1:Y:S02]  /*2830*/  LDG.E.U8 R155, desc[UR36][R8.64+0x28] ;  /* 0x00002824089b7981 */ /* 0x004e64000c1e1100 */
[----:B-1----:R-:W-:-:S05]  /*2840*/  PRMT R3, R155, 0x8880, RZ ;  /* 0x000088809b037816 */ /* 0x002fca00000000ff */
[----:B------:R-:W-:-:S07]  /*2850*/  IMAD R12, R3, R154, RZ ;  /* 0x0000009a030c7224 */ /* 0x000fce00078e02ff */
.L_x_71:
[----:B------:R-:W-:Y:S05]  /*2860*/  BSYNC B1 ;  /* 0x0000000000017941 */ /* 0x000fea0003800000 */
.L_x_70:
[----:B-1----:R-:W-:Y:S01]  /*2870*/  @!P5 IMAD R3, R44, R153, R12 ;  /* 0x000000992c03d224 */ /* 0x002fe200078e020c */
[----:B------:R-:W-:Y:S04]  /*2880*/  BSSY B1, `(.L_x_72) ;  /* 0x0000006000017945 */ /* 0x000fe80003800000 */
[----:B------:R1:W-:Y:S01]  /*2890*/  @!P5 STG.E.U8 desc[UR36][R4.64+0x28], R3 ;  /* 0x000028030400d986 */ /* 0x0003e2000c101124 */
[----:B------:R-:W-:Y:S05]  /*28a0*/  @P2 BRA `(.L_x_73) ;  /* 0x00000000000c2947 */ /* 0x000fea0003800000 */
[----:B--2---:R-:W1:Y:S02]  /*28b0*/  LDG.E.U8 R155, desc[UR36][R8.64+0x29] ;  /* 0x00002924089b7981 */ /* 0x004e64000c1e1100 */
[----:B-1----:R-:W-:-:S05]  /*28c0*/  PRMT R3, R155, 0x8880, RZ ;  /* 0x000088809b037816 */ /* 0x002fca00000000ff */
[----:B------:R-:W-:-:S07]  /*28d0*/  IMAD R12, R3, R154, RZ ;  /* 0x0000009a030c7224 */ /* 0x000fce00078e02ff */
.L_x_73:
[----:B------:R-:W-:Y:S05]  /*28e0*/  BSYNC B1 ;  /* 0x0000000000017941 */ /* 0x000fea0003800000 */
.L_x_72:
        /* <DEDUP_REMOVED lines=11> */
.L_x_75:
[----:B------:R-:W-:Y:S05]  /*29a0*/  BSYNC B1 ;  /* 0x0000000000017941 */ /* 0x000fea0003800000 */
.L_x_74:
[----:B-1----:R-:W-:Y:S01]  /*29b0*/  @!P4 IMAD R3, R46, R153, R12 ;  /* 0x000000992e03c224 */ /* 0x002fe200078e020c */
[----:B------:R-:W-:Y:S04]  /*29c0*/  BSSY B1, `(.L_x_76) ;  /* 0x0000006000017945 */ /* 0x000fe80003800000 */
[----:B------:R1:W-:Y:S01]  /*29d0*/  @!P4 STG.E.U8 desc[UR36][R6.64+0x28], R3 ;  /* 0x000028030600c986 */ /* 0x0003e2000c101124 */
[----:B------:R-:W-:Y:S05]  /*29e0*/  @P3 BRA `(.L_x_77) ;  /* 0x00000000000c3947 */ /* 0x000fea0003800000 */
[----:B--2---:R-:W1:Y:S02]  /*29f0*/  LDG.E.U8 R155, desc[UR36][R10.64+0x29] ;  /* 0x000029240a9b7981 */ /* 0x004e64000c1e1100 */
[----:B-1----:R-:W-:-:S05]  /*2a00*/  PRMT R3, R155, 0x8880, RZ ;  /* 0x000088809b037816 */ /* 0x002fca00000000ff */
[----:B------:R-:W-:-:S07]  /*2a10*/  IMAD R12, R3, R154, RZ ;  /* 0x0000009a030c7224 */ /* 0x000fce00078e02ff */
.L_x_77:
[----:B------:R-:W-:Y:S05]  /*2a20*/  BSYNC B1 ;  /* 0x0000000000017941 */ /* 0x000fea0003800000 */
.L_x_76:
[----:B------:R-:W-:Y:S01]  /*2a30*/  @!P3 IMAD R47, R47, R153, R12 ;  /* 0x000000992f2fb224 */ /* 0x000fe200078e020c */
[----:B------:R-:W-:Y:S04]  /*2a40*/  BSSY B1, `(.L_x_78) ;  /* 0x0000006000017945 */ /* 0x000fe80003800000 */
[----:B------:R0:W-:Y:S01]  /*2a50*/  @!P3 STG.E.U8 desc[UR36][R6.64+0x29], R47 ;  /* 0x0000292f0600b986 */ /* 0x0001e2000c101124 */
[----:B------:R-:W-:Y:S05]  /*2a60*/  @P5 BRA `(.L_x_79) ;  /* 0x00000000000c5947 */ /* 0x000fea0003800000 */
[----:B--2---:R-:W1:Y:S02]  /*2a70*/  LDG.E.U8 R155, desc[UR36][R8.64+0x30] ;  /* 0x00003024089b7981 */ /* 0x004e64000c1e1100 */
[----:B-1----:R-:W-:-:S05]  /*2a80*/  PRMT R3, R155, 0x8880, RZ ;  /* 0x000088809b037816 */ /* 0x002fca00000000ff */
[----:B------:R-:W-:-:S07]  /*2a90*/  IMAD R12, R3, R154, RZ ;  /* 0x0000009a030c7224 */ /* 0x000fce00078e02ff */
.L_x_79:
[----:B------:R-:W-:Y:S05]  /*2aa0*/  BSYNC B1 ;  /* 0x0000000000017941 */ /* 0x000fea0003800000 */
.L_x_78:
[----:B-1----:R-:W-:Y:S01]  /*2ab0*/  @!P5 IMAD R3, R48, R153, R12 ;  /* 0x000000993003d224 */ /* 0x002fe200078e020c */
[----:B------:R-:W-:Y:S04]  /*2ac0*/  BSSY B1, `(.L_x_80) ;  /* 0x0000006000017945 */ /* 0x000fe80003800000 */
[----:B------:R1:W-:Y:S01]  /*2ad0*/  @!P5 STG.E.U8 desc[UR36][R4.64+0x30], R3 ;  /* 0x000030030400d986 */ /* 0x0003e2000c101124 */
[----:B------:R-:W-:Y:S05]  /*2ae0*/  @P2 BRA `(.L_x_81) ;  /* 0x00000000000c2947 */ /* 0x000fea0003800000 */
[----:B--2---:R-:W1:Y:S02]  /*2af0*/  LDG.E.U8 R155, desc[UR36][R8.64+0x31] ;  /* 0x00003124089b7981 */ /* 0x004e64000c1e1100 */
[----:B-1----:R-:W-:-:S05]  /*2b00*/  PRMT R3, R155, 0x8880, RZ ;  /* 0x000088809b037816 */ /* 0x002fca00000000ff */
[----:B------:R-:W-:-:S07]  /*2b10*/  IMAD R12, R3, R154, RZ ;  /* 0x0000009a030c7224 */ /* 0x000fce00078e02ff */
.L_x_81:
[----:B------:R-:W-:Y:S05]  /*2b20*/  BSYNC B1 ;  /* 0x0000000000017941 */ /* 0x000fea0003800000 */
.L_x_80:
        /* <DEDUP_REMOVED lines=11> */
.L_x_83:
[----:B------:R-:W-:Y:S05]  /*2be0*/  BSYNC B1 ;  /* 0x0000000000017941 */ /* 0x000fea0003800000 */
.L_x_82:
[----:B-1----:R-:W-:Y:S01]  /*2bf0*/  @!P4 IMAD R3, R50, R153, R12 ;  /* 0x000000993203c224 */ /* 0x002fe200078e020c */
[----:B------:R-:W-:Y:S04]  /*2c00*/  BSSY B1, `(.L_x_84) ;  /* 0x0000006000017945 */ /* 0x000fe80003800000 */
[----:B------:R1:W-:Y:S01]  /*2c10*/  @!P4 STG.E.U8 desc[UR36][R6.64+0x30], R3 ;  /* 0x000030030600c986 */ /* 0x0003e2000c101124 */
[----:B------:R-:W-:Y:S05]  /*2c20*/  @P3 BRA `(.L_x_85) ;  /* 0x00000000000c3947 */ /* 0x000fea0003800000 */
[----:B--2---:R-:W1:Y:S02]  /*2c30*/  LDG.E.U8 R155, desc[UR36][R10.64+0x31] ;  /* 0x000031240a9b7981 */ /* 0x004e64000c1e1100 */
[----:B-1----:R-:W-:-:S05]  /*2c40*/  PRMT R3, R155, 0x8880, RZ ;  /* 0x000088809b037816 */ /* 0x002fca00000000ff */
[----:B------:R-:W-:-:S07]  /*2c50*/  IMAD R12, R3, R154, RZ ;  /* 0x0000009a030c7224 */ /* 0x000fce00078e02ff */
.L_x_85:
[----:B------:R-:W-:Y:S05]  /*2c60*/  BSYNC B1 ;  /* 0x0000000000017941 */ /* 0x000fea0003800000 */
.L_x_84:
[----:B------:R-:W-:Y:S01]  /*2c70*/  @!P3 IMAD R51, R51, R153, R12 ;  /* 0x000000993333b224 */ /* 0x000fe200078e020c */
[----:B------:R-:W-:Y:S04]  /*2c80*/  BSSY B1, `(.L_x_86) ;  /* 0x0000006000017945 */ /* 0x000fe80003800000 */
[----:B------:R0:W-:Y:S01]  /*2c90*/  @!P3 STG.E.U8 desc[UR36][R6.64+0x31], R51 ;  /* 0x000031330600b986 */ /* 0x0001e2000c101124 */
[----:B------:R-:W-:Y:S05]  /*2ca0*/  @P5 BRA `(.L_x_87) ;  /* 0x00000000000c5947 */ /* 0x000fea0003800000 */
[----:B--2---:R-:W1:Y:S02]  /*2cb0*/  LDG.E.U8 R155, desc[UR36][R8.64+0x38] ;  /* 0x00003824089b7981 */ /* 0x004e64000c1e1100 */
[----:B-1----:R-:W-:-:S05]  /*2cc0*/  PRMT R3, R155, 0x8880, RZ ;  /* 0x000088809b037816 */ /* 0x002fca00000000ff */
[----:B------:R-:W-:-:S07]  /*2cd0*/  IMAD R12, R3, R154, RZ ;  /* 0x0000009a030c7224 */ /* 0x000fce00078e02ff */
.L_x_87:
[----:B------:R-:W-:Y:S05]  /*2ce0*/  BSYNC B1 ;  /* 0x0000000000017941 */ /* 0x000fea0003800000 */
.L_x_86:
[----:B-1----:R-:W-:Y:S01]  /*2cf0*/  @!P5 IMAD R3, R52, R153, R12 ;  /* 0x000000993403d224 */ /* 0x002fe200078e020c */
[----:B------:R-:W-:Y:S04]  /*2d00*/  BSSY B1, `(.L_x_88) ;  /* 0x0000006000017945 */ /* 0x000fe80003800000 */
[----:B------:R1:W-:Y:S01]  /*2d10*/  @!P5 STG.E.U8 desc[UR36][R4.64+0x38], R3 ;  /* 0x000038030400d986 */ /* 0x0003e2000c101124 */
[----:B------:R-:W-:Y:S05]  /*2d20*/  @P2 BRA `(.L_x_89) ;  /* 0x00000000000c2947 */ /* 0x000fea0003800000 */
[----:B--2---:R-:W1:Y:S02]  /*2d30*/  LDG.E.U8 R155, desc[UR36][R8.64+0x39] ;  /* 0x00003924089b7981 */ /* 0x004e64000c1e1100 */
[----:B-1----:R-:W-:-:S05]  /*2d40*/  PRMT R3, R155, 0x8880, RZ ;  /* 0x000088809b037816 */ /* 0x002fca00000000ff */
[----:B------:R-:W-:-:S07]  /*2d50*/  IMAD R12, R3, R154, RZ ;  /* 0x0000009a030c7224 */ /* 0x000fce00078e02ff */
.L_x_89:
[----:B------:R-:W-:Y:S05]  /*2d60*/  BSYNC B1 ;  /* 0x0000000000017941 */ /* 0x000fea0003800000 */
.L_x_88:
        /* <DEDUP_REMOVED lines=11> */
.L_x_91:
[----:B------:R-:W-:Y:S05]  /*2e20*/  BSYNC B1 ;  /* 0x0000000000017941 */ /* 0x000fea0003800000 */
.L_x_90:
[----:B-1----:R-:W-:Y:S01]  /*2e30*/  @!P4 IMAD R3, R54, R153, R12 ;  /* 0x000000993603c224 */ /* 0x002fe200078e020c */
[----:B------:R-:W-:Y:S04]  /*2e40*/  BSSY B1, `(.L_x_92) ;  /* 0x0000006000017945 */ /* 0x000fe80003800000 */
[----:B------:R1:W-:Y:S01]  /*2e50*/  @!P4 STG.E.U8 desc[UR36][R6.64+0x38], R3 ;  /* 0x000038030600c986 */ /* 0x0003e2000c101124 */
[----:B------:R-:W-:Y:S05]  /*2e60*/  @P3 BRA `(.L_x_93) ;  /* 0x00000000000c3947 */ /* 0x000fea0003800000 */
[----:B--2---:R-:W1:Y:S02]  /*2e70*/  LDG.E.U8 R155, desc[UR36][R10.64+0x39] ;  /* 0x000039240a9b7981 */ /* 0x004e64000c1e1100 */
[----:B-1----:R-:W-:-:S05]  /*2e80*/  PRMT R3, R155, 0x8880, RZ ;  /* 0x000088809b037816 */ /* 0x002fca00000000ff */
[----:B------:R-:W-:-:S07]  /*2e90*/  IMAD R12, R3, R154, RZ ;  /* 0x0000009a030c7224 */ /* 0x000fce00078e02ff */
.L_x_93:
[----:B------:R-:W-:Y:S05]  /*2ea0*/  BSYNC B1 ;  /* 0x0000000000017941 */ /* 0x000fea0003800000 */
.L_x_92:
[----:B------:R-:W-:Y:S01]  /*2eb0*/  @!P3 IMAD R55, R55, R153, R12 ;  /* 0x000000993737b224 */ /* 0x000fe200078e020c */
[----:B------:R-:W-:Y:S04]  /*2ec0*/  BSSY B1, `(.L_x_94) ;  /* 0x0000006000017945 */ /* 0x000fe80003800000 */
[----:B------:R0:W-:Y:S01]  /*2ed0*/  @!P3 STG.E.U8 desc[UR36][R6.64+0x39], R55 ;  /* 0x000039370600b986 */ /* 0x0001e2000c101124 */
[----:B------:R-:W-:Y:S05]  /*2ee0*/  @P5 BRA `(.L_x_95) ;  /* 0x00000000000c5947 */ /* 0x000fea0003800000 */
[----:B--2---:R-:W1:Y:S02]  /*2ef0*/  LDG.E.U8 R155, desc[UR36][R8.64+0x40] ;  /* 0x00004024089b7981 */ /* 0x004e64000c1e1100 */
[----:B-1----:R-:W-:-:S05]  /*2f00*/  PRMT R3, R155, 0x8880, RZ ;  /* 0x000088809b037816 */ /* 0x002fca00000000ff */
[----:B------:R-:W-:-:S07]  /*2f10*/  IMAD R12, R3, R154, RZ ;  /* 0x0000009a030c7224 */ /* 0x000fce00078e02ff */
.L_x_95:
[----:B------:R-:W-:Y:S05]  /*2f20*/  BSYNC B1 ;  /* 0x0000000000017941 */ /* 0x000fea0003800000 */
.L_x_94:
[----:B-1----:R-:W-:Y:S01]  /*2f30*/  @!P5 IMAD R3, R56, R153, R12 ;  /* 0x000000993803d224 */ /* 0x002fe200078e020c */
[----:B------:R-:W-:Y:S04]  /*2f40*/  BSSY B1, `(.L_x_96) ;  /* 0x0000006000017945 */ /* 0x000fe80003800000 */
[----:B------:R1:W-:Y:S01]  /*2f50*/  @!P5 STG.E.U8 desc[UR36][R4.64+0x40], R3 ;  /* 0x000040030400d986 */ /* 0x0003e2000c101124 */
[----:B------:R-:W-:Y:S05]  /*2f60*/  @P2 BRA `(.L_x_97) ;  /* 0x00000000000c2947 */ /* 0x000fea0003800000 */
[----:B--2---:R-:W1:Y:S02]  /*2f70*/  LDG.E.U8 R155, desc[UR36][R8.64+0x41] ;  /* 0x00004124089b7981 */ /* 0x004e64000c1e1100 */
[----:B-1----:R-:W-:-:S05]  /*2f80*/  PRMT R3, R155, 0x8880, RZ ;  /* 0x000088809b037816 */ /* 0x002fca00000000ff */
[----:B------:R-:W-:-:S07]  /*2f90*/  IMAD R12, R3, R154, RZ ;  /* 0x0000009a030c7224 */ /* 0x000fce00078e02ff */
.L_x_97:
[----:B------:R-:W-:Y:S05]  /*2fa0*/  BSYNC B1 ;  /* 0x0000000000017941 */ /* 0x000fea0003800000 */
.L_x_96:
        /* <DEDUP_REMOVED lines=11> */
.L_x_99:
[----:B------:R-:W-:Y:S05]  /*3060*/  BSYNC B1 ;  /* 0x0000000000017941 */ /* 0x000fea0003800000 */
.L_x_98:
[----:B-1----:R-:W-:Y:S01]  /*3070*/  @!P4 IMAD R3, R58, R153, R12 ;  /* 0x000000993a03c224 */ /* 0x002fe200078e020c */
[----:B------:R-:W-:Y:S04]  /*3080*/  BSSY B1, `(.L_x_100) ;  /* 0x0000006000017945 */ /* 0x000fe80003800000 */
[----:B------:R1:W-:Y:S01]  /*3090*/  @!P4 STG.E.U8 desc[UR36][R6.64+0x40], R3 ;  /* 0x000040030600c986 */ /* 0x0003e2000c101124 */
[----:B------:R-:W-:Y:S05]  /*30a0*/  @P3 BRA `(.L_x_101) ;  /* 0x00000000000c3947 */ /* 0x000fea0003800000 */
[----:B--2---:R-:W1:Y:S02]  /*30b0*/  LDG.E.U8 R155, desc[UR36][R10.64+0x41] ;  /* 0x000041240a9b7981 */ /* 0x004e64000c1e1100 */
[----:B-1----:R-:W-:-:S05]  /*30c0*/  PRMT R3, R155, 0x8880, RZ ;  /* 0x000088809b037816 */ /* 0x002fca00000000ff */
[----:B------:R-:W-:-:S07]  /*30d0*/  IMAD R12, R3, R154, RZ ;  /* 0x0000009a030c7224 */ /* 0x000fce00078e02ff */
.L_x_101:
[----:B------:R-:W-:Y:S05]  /*30e0*/  BSYNC B1 ;  /* 0x0000000000017941 */ /* 0x000fea0003800000 */
.L_x_100:
[----:B------:R-:W-:Y:S01]  /*30f0*/  @!P3 IMAD R59, R59, R153, R12 ;  /* 0x000000993b3bb224 */ /* 0x000fe200078e020c */
[----:B------:R-:W-:Y:S04]  /*3100*/  BSSY B1, `(.L_x_102) ;  /* 0x0000006000017945 */ /* 0x000fe80003800000 */
[----:B------:R0:W-:Y:S01]  /*3110*/  @!P3 STG.E.U8 desc[UR36][R6.64+0x41], R59 ;  /* 0x0000413b0600b986 */ /* 0x0001e2000c101124 */
[----:B------:R-:W-:Y:S05]  /*3120*/  @P5 BRA `(.L_x_103) ;  /* 0x00000000000c5947 */ /* 0x000fea0003800000 */
[----:B--2---:R-:W1:Y:S02]  /*3130*/  LDG.E.U8 R155, desc[UR36][R8.64+0x48] ;  /* 0x00004824089b7981 */ /* 0x004e64000c1e1100 */
[----:B-1----:R-:W-:-:S05]  /*3140*/  PRMT R3, R155, 0x8880, RZ ;  /* 0x000088809b037816 */ /* 0x002fca00000000ff */
[----:B------:R-:W-:-:S07]  /*3150*/  IMAD R12, R3, R154, RZ ;  /* 0x0000009a030c7224 */ /* 0x000fce00078e02ff */
.L_x_103:
[----:B------:R-:W-:Y:S05]  /*3160*/  BSYNC B1 ;  /* 0x0000000000017941 */ /* 0x000fea0003800000 */
.L_x_102:
[----:B-1----:R-:W-:Y:S01]  /*3170*/  @!P5 IMAD R3, R60, R153, R12 ;  /* 0x000000993c03d224 */ /* 0x002fe200078e020c */
[----:B------:R-:W-:Y:S04]  /*3180*/  BSSY B1, `(.L_x_104) ;  /* 0x0000006000017945 */ /* 0x000fe80003800000 */
[----:B------:R1:W-:Y:S01]  /*3190*/  @!P5 STG.E.U8 desc[UR36][R4.64+0x48], R3 ;  /* 0x000048030400d986 */ /* 0x0003e2000c101124 */
[----:B------:R-:W-:Y:S05]  /*31a0*/  @P2 BRA `(.L_x_105) ;  /* 0x00000000000c2947 */ /* 0x000fea0003800000 */
[----:B--2---:R-:W1:Y:S02]  /*31b0*/  LDG.E.U8 R155, desc[UR36][R8.64+0x49] ;  /* 0x00004924089b7981 */ /* 0x004e64000c1e1100 */
[----:B-1----:R-:W-:-:S05]  /*31c0*/  PRMT R3, R155, 0x8880, RZ ;  /* 0x000088809b037816 */ /* 0x002fca00000000ff */
[----:B------:R-:W-:-:S07]  /*31d0*/  IMAD R12, R3, R154, RZ ;  /* 0x0000009a030c7224 */ /* 0x000fce00078e02ff */
.L_x_105:
[----:B------:R-:W-:Y:S05]  /*31e0*/  BSYNC B1 ;  /* 0x0000000000017941 */ /* 0x000fea0003800000 */
.L_x_104:
        /* <DEDUP_REMOVED lines=11> */
.L_x_107:
[----:B------:R-:W-:Y:S05]  /*32a0*/  BSYNC B1 ;  /* 0x0000000000017941 */ /* 0x000fea0003800000 */
.L_x_106:
[----:B-1----:R-:W-:Y:S01]  /*32b0*/  @!P4 IMAD R3, R62, R153, R12 ;  /* 0x000000993e03c224 */ /* 0x002fe200078e020c */
[----:B------:R-:W-:Y:S04]  /*32c0*/  BSSY B1, `(.L_x_108) ;  /* 0x0000006000017945 */ /* 0x000fe80003800000 */
[----:B------:R1:W-:Y:S01]  /*32d0*/  @!P4 STG.E.U8 desc[UR36][R6.64+0x48], R3 ;  /* 0x000048030600c986 */ /* 0x0003e2000c101124 */
[----:B------:R-:W-:Y:S05]  /*32e0*/  @P3 BRA `(.L_x_109) ;  /* 0x00000000000c3947 */ /* 0x000fea0003800000 */
[----:B--2---:R-:W1:Y:S02]  /*32f0*/  LDG.E.U8 R155, desc[UR36][R10.64+0x49] ;  /* 0x000049240a9b7981 */ /* 0x004e64000c1e1100 */
[----:B-1----:R-:W-:-:S05]  /*3300*/  PRMT R3, R155, 0x8880, RZ ;  /* 0x000088809b037816 */ /* 0x002fca00000000ff */
[----:B------:R-:W-:-:S07]  /*3310*/  IMAD R12, R3, R154, RZ ;  /* 0x0000009a030c7224 */ /* 0x000fce00078e02ff */
.L_x_109:
[----:B------:R-:W-:Y:S05]  /*3320*/  BSYNC B1 ;  /* 0x0000000000017941 */ /* 0x000fea0003800000 */
.L_x_108:
[----:B------:R-:W-:Y:S01]  /*3330*/  @!P3 IMAD R63, R63, R153, R12 ;  /* 0x000000993f3fb224 */ /* 0x000fe200078e020c */
[----:B------:R-:W-:Y:S04]  /*3340*/  BSSY B1, `(.L_x_110) ;  /* 0x0000006000017945 */ /* 0x000fe80003800000 */
[----:B------:R0:W-:Y:S01]  /*3350*/  @!P3 STG.E.U8 desc[UR36][R6.64+0x49], R63 ;  /* 0x0000493f0600b986 */ /* 0x0001e2000c101124 */
[----:B------:R-:W-:Y:S05]  /*3360*/  @P5 BRA `(.L_x_111) ;  /* 0x00000000000c5947 */ /* 0x000fea0003800000 */
[----:B--2---:R-:W1:Y:S02]  /*3370*/  LDG.E.U8 R155, desc[UR36][R8.64+0x50] ;  /* 0x00005024089b7981 */ /* 0x004e64000c1e1100 */
[----:B-1----:R-:W-:-:S05]  /*3380*/  PRMT R3, R155, 0x8880, RZ ;  /* 0x000088809b037816 */ /* 0x002fca00000000ff */
[----:B------:R-:W-:-:S07]  /*3390*/  IMAD R12, R3, R154, RZ ;  /* 0x0000009a030c7224 */ /* 0x000fce00078e02ff */
.L_x_111:
[----:B------:R-:W-:Y:S05]  /*33a0*/  BSYNC B1 ;  /* 0x0000000000017941 */ /* 0x000fea0003800000 */
.L_x_110:
[----:B-1----:R-:W-:Y:S01]  /*33b0*/  @!P5 IMAD R3, R64, R153, R12 ;  /* 0x000000994003d224 */ /* 0x002fe200078e020c */
[----:B------:R-:W-:Y:S04]  /*33c0*/  BSSY B1, `(.L_x_112) ;  /* 0x0000006000017945 */ /* 0x000fe80003800000 */
[----:B------:R1:W-:Y:S01]  /*33d0*/  @!P5 STG.E.U8 desc[UR36][R4.64+0x50], R3 ;  /* 0x000050030400d986 */ /* 0x0003e2000c101124 */
[----:B------:R-:W-:Y:S05]  /*33e0*/  @P2 BRA `(.L_x_113) ;  /* 0x00000000000c2947 */ /* 0x000fea0003800000 */
[----:B--2---:R-:W1:Y:S02]  /*33f0*/  LDG.E.U8 R155, desc[UR36][R8.64+0x51] ;  /* 0x00005124089b7981 */ /* 0x004e64000c1e1100 */
[----:B-1----:R-:W-:-:S05]  /*3400*/  PRMT R3, R155, 0x8880, RZ ;  /* 0x000088809b037816 */ /* 0x002fca00000000ff */
[----:B------:R-:W-:-:S07]  /*3410*/  IMAD R12, R3, R154, RZ ;  /* 0x0000009a030c7224 */ /* 0x000fce00078e02ff */
.L_x_113:
[----:B------:R-:W-:Y:S05]  /*3420*/  BSYNC B1 ;  /* 0x0000000000017941 */ /* 0x000fea0003800000 */
.L_x_112:
        /* <DEDUP_REMOVED lines=11> */
.L_x_115:
[----:B------:R-:W-:Y:S05]  /*34e0*/  BSYNC B1 ;  /* 0x0000000000017941 */ /* 0x000fea0003800000 */
.L_x_114:
[----:B-1----:R-:W-:Y:S01]  /*34f0*/  @!P4 IMAD R3, R66, R153, R12 ;  /* 0x000000994203c224 */ /* 0x002fe200078e020c */
[----:B------:R-:W-:Y:S04]  /*3500*/  BSSY B1, `(.L_x_116) ;  /* 0x0000006000017945 */ /* 0x000fe80003800000 */
[----:B------:R1:W-:Y:S01]  /*3510*/  @!P4 STG.E.U8 desc[UR36][R6.64+0x50], R3 ;  /* 0x000050030600c986 */ /* 0x0003e2000c101124 */
[----:B------:R-:W-:Y:S05]  /*3520*/  @P3 BRA `(.L_x_117) ;  /* 0x00000000000c3947 */ /* 0x000fea0003800000 */
[----:B--2---:R-:W1:Y:S02]  /*3530*/  LDG.E.U8 R155, desc[UR36][R10.64+0x51] ;  /* 0x000051240a9b7981 */ /* 0x004e64000c1e1100 */
[----:B-1----:R-:W-:-:S05]  /*3540*/  PRMT R3, R155, 0x8880, RZ ;  /* 0x000088809b037816 */ /* 0x002fca00000000ff */
[----:B------:R-:W-:-:S07]  /*3550*/  IMAD R12, R3, R154, RZ ;  /* 0x0000009a030c7224 */ /* 0x000fce00078e02ff */
.L_x_117:
[----:B------:R-:W-:Y:S05]  /*3560*/  BSYNC B1 ;  /* 0x0000000000017941 */ /* 0x000fea0003800000 */
.L_x_116:
[----:B------:R-:W-:Y:S01]  /*3570*/  @!P3 IMAD R67, R67, R153, R12 ;  /* 0x000000994343b224 */ /* 0x000fe200078e020c */
[----:B------:R-:W-:Y:S04]  /*3580*/  BSSY B1, `(.L_x_118) ;  /* 0x0000006000017945 */ /* 0x000fe80003800000 */
[----:B------:R0:W-:Y:S01]  /*3590*/  @!P3 STG.E.U8 desc[UR36][R6.64+0x51], R67 ;  /* 0x000051430600b986 */ /* 0x0001e2000c101124 */
[----:B------:R-:W-:Y:S05]  /*35a0*/  @P5 BRA `(.L_x_119) ;  /* 0x00000000000c5947 */ /* 0x000fea0003800000 */
[----:B--2---:R-:W1:Y:S02]  /*35b0*/  LDG.E.U8 R155, desc[UR36][R8.64+0x58] ;  /* 0x00005824089b7981 */ /* 0x004e64000c1e1100 */
[----:B-1----:R-:W-:-:S05]  /*35c0*/  PRMT R3, R155, 0x8880, RZ ;  /* 0x000088809b037816 */ /* 0x002fca00000000ff */
[----:B------:R-:W-:-:S07]  /*35d0*/  IMAD R12, R3, R154, RZ ;  /* 0x0000009a030c7224 */ /* 0x000fce00078e02ff */
.L_x_119:
[----:B------:R-:W-:Y:S05]  /*35e0*/  BSYNC B1 ;  /* 0x0000000000017941 */ /* 0x000fea0003800000 */
.L_x_118:
[----:B-1----:R-:W-:Y:S01]  /*35f0*/  @!P5 IMAD R3, R68, R153, R12 ;  /* 0x000000994403d224 */ /* 0x002fe200078e020c */
[----:B------:R-:W-:Y:S04]  /*3600*/  BSSY B1, `(.L_x_120) ;  /* 0x0000006000017945 */ /* 0x000fe80003800000 */
[----:B------:R1:W-:Y:S01]  /*3610*/  @!P5 STG.E.U8 desc[UR36][R4.64+0x58], R3 ;  /* 0x000058030400d986 */ /* 0x0003e2000c101124 */
[----:B------:R-:W-:Y:S05]  /*3620*/  @P2 BRA `(.L_x_121) ;  /* 0x00000000000c2947 */ /* 0x000fea0003800000 */
[----:B--2---:R-:W1:Y:S02]  /*3630*/  LDG.E.U8 R155, desc[UR36][R8.64+0x59] ;  /* 0x00005924089b7981 */ /* 0x004e64000c1e1100 */
[----:B-1----:R-:W-:-:S05]  /*3640*/  PRMT R3, R155, 0x8880, RZ ;  /* 0x000088809b037816 */ /* 0x002fca00000000ff */
[----:B------:R-:W-:-:S07]  /*3650*/  IMAD R12, R3, R154, RZ ;  /* 0x0000009a030c7224 */ /* 0x000fce00078e02ff */
.L_x_121:
[----:B------:R-:W-:Y:S05]  /*3660*/  BSYNC B1 ;  /* 0x0000000000017941 */ /* 0x000fea0003800000 */
.L_x_120:
        /* <DEDUP_REMOVED lines=11> */
.L_x_123:
[----:B------:R-:W-:Y:S05]  /*3720*/  BSYNC B1 ;  /* 0x0000000000017941 */ /* 0x000fea0003800000 */
.L_x_122:
[----:B-1----:R-:W-:Y:S01]  /*3730*/  @!P4 IMAD R3, R70, R153, R12 ;  /* 0x000000994603c224 */ /* 0x002fe200078e020c */
[----:B------:R-:W-:Y:S04]  /*3740*/  BSSY B1, `(.L_x_124) ;  /* 0x0000006000017945 */ /* 0x000fe80003800000 */
[----:B------:R1:W-:Y:S01]  /*3750*/  @!P4 STG.E.U8 desc[UR36][R6.64+0x58], R3 ;  /* 0x000058030600c986 */ /* 0x0003e2000c101124 */
[----:B------:R-:W-:Y:S05]  /*3760*/  @P3 BRA `(.L_x_125) ;  /* 0x00000000000c3947 */ /* 0x000fea0003800000 */
[----:B--2---:R-:W1:Y:S02]  /*3770*/  LDG.E.U8 R155, desc[UR36][R10.64+0x59] ;  /* 0x000059240a9b7981 */ /* 0x004e64000c1e1100 */
[----:B-1----:R-:W-:-:S05]  /*3780*/  PRMT R3, R155, 0x8880, RZ ;  /* 0x000088809b037816 */ /* 0x002fca00000000ff */
[----:B------:R-:W-:-:S07]  /*3790*/  IMAD R12, R3, R154, RZ ;  /* 0x0000009a030c7224 */ /* 0x000fce00078e02ff */
.L_x_125:
[----:B------:R-:W-:Y:S05]  /*37a0*/  BSYNC B1 ;  /* 0x0000000000017941 */ /* 0x000fea0003800000 */
.L_x_124:
[----:B------:R-:W-:Y:S01]  /*37b0*/  @!P3 IMAD R71, R71, R153, R12 ;  /* 0x000000994747b224 */ /* 0x000fe200078e020c */
[----:B------:R-:W-:Y:S04]  /*37c0*/  BSSY B1, `(.L_x_126) ;  /* 0x0000006000017945 */ /* 0x000fe80003800000 */
[----:B------:R0:W-:Y:S01]  /*37d0*/  @!P3 STG.E.U8 desc[UR36][R6.64+0x59], R71 ;  /* 0x000059470600b986 */ /* 0x0001e2000c101124 */
[----:B------:R-:W-:Y:S05]  /*37e0*/  @P5 BRA `(.L_x_127) ;  /* 0x00000000000c5947 */ /* 0x000fea0003800000 */
[----:B--2---:R-:W1:Y:S02]  /*37f0*/  LDG.E.U8 R155, desc[UR36][R8.64+0x60] ;  /* 0x00006024089b7981 */ /* 0x004e64000c1e1100 */
[----:B-1----:R-:W-:-:S05]  /*3800*/  PRMT R3, R155, 0x8880, RZ ;  /* 0x000088809b037816 */ /* 0x002fca00000000ff */
[----:B------:R-:W-:-:S07]  /*3810*/  IMAD R12, R3, R154, RZ ;  /* 0x0000009a030c7224 */ /* 0x000fce00078e02ff */
.L_x_127:
[----:B------:R-:W-:Y:S05]  /*3820*/  BSYNC B1 ;  /* 0x0000000000017941 */ /* 0x000fea0003800000 */
.L_x_126:
[----:B-1----:R-:W-:Y:S01]  /*3830*/  @!P5 IMAD R3, R72, R153, R12 ;  /* 0x000000994803d224 */ /* 0x002fe200078e020c */
[----:B------:R-:W-:Y:S04]  /*3840*/  BSSY B1, `(.L_x_128) ;  /* 0x0000006000017945 */ /* 0x000fe80003800000 */
[----:B------:R1:W-:Y:S01]  /*3850*/  @!P5 STG.E.U8 desc[UR36][R4.64+0x60], R3 ;  /* 0x000060030400d986 */ /* 0x0003e2000c101124 */
[----:B------:R-:W-:Y:S05]  /*3860*/  @P2 BRA `(.L_x_129) ;  /* 0x00000000000c2947 */ /* 0x000fea0003800000 */
[----:B--2---:R-:W1:Y:S02]  /*3870*/  LDG.E.U8 R155, desc[UR36][R8.64+0x61] ;  /* 0x00006124089b7981 */ /* 0x004e64000c1e1100 */
[----:B-1----:R-:W-:-:S05]  /*3880*/  PRMT R3, R155, 0x8880, RZ ;  /* 0x000088809b037816 */ /* 0x002fca00000000ff */
[----:B------:R-:W-:-:S07]  /*3890*/  IMAD R12, R3, R154, RZ ;  /* 0x0000009a030c7224 */ /* 0x000fce00078e02ff */
.L_x_129:
[----:B------:R-:W-:Y:S05]  /*38a0*/  BSYNC B1 ;  /* 0x0000000000017941 */ /* 0x000fea0003800000 */
.L_x_128:
        /* <DEDUP_REMOVED lines=11> */
.L_x_131:
[----:B------:R-:W-:Y:S05]  /*3960*/  BSYNC B1 ;  /* 0x0000000000017941 */ /* 0x000fea0003800000 */
.L_x_130:
[----:B-1----:R-:W-:Y:S01]  /*3970*/  @!P4 IMAD R3, R74, R153, R12 ;  /* 0x000000994a03c224 */ /* 0x002fe200078e020c */
[----:B------:R-:W-:Y:S04]  /*3980*/  BSSY B1, `(.L_x_132) ;  /* 0x0000006000017945 */ /* 0x000fe80003800000 */
[----:B------:R1:W-:Y:S01]  /*3990*/  @!P4 STG.E.U8 desc[UR36][R6.64+0x60], R3 ;  /* 0x000060030600c986 */ /* 0x0003e2000c101124 */
[----:B------:R-:W-:Y:S05]  /*39a0*/  @P3 BRA `(.L_x_133) ;  /* 0x00000000000c3947 */ /* 0x000fea0003800000 */
[----:B--2---:R-:W1:Y:S02]  /*39b0*/  LDG.E.U8 R155, desc[UR36][R10.64+0x61] ;  /* 0x000061240a9b7981 */ /* 0x004e64000c1e1100 */
[----:B-1----:R-:W-:-:S05]  /*39c0*/  PRMT R3, R155, 0x8880, RZ ;  /* 0x000088809b037816 */ /* 0x002fca00000000ff */
[----:B------:R-:W-:-:S07]  /*39d0*/  IMAD R12, R3, R154, RZ ;  /* 0x0000009a030c7224 */ /* 0x000fce00078e02ff */
.L_x_133:
[----:B------:R-:W-:Y:S05]  /*39e0*/  BSYNC B1 ;  /* 0x0000000000017941 */ /* 0x000fea0003800000 */
.L_x_132:
[----:B------:R-:W-:Y:S01]  /*39f0*/  @!P3 IMAD R75, R75, R153, R12 ;  /* 0x000000994b4bb224 */ /* 0x000fe200078e020c */
[----:B------:R-:W-:Y:S04]  /*3a00*/  BSSY B1, `(.L_x_134) ;  /* 0x0000006000017945 */ /* 0x000fe80003800000 */
[----:B------:R0:W-:Y:S01]  /*3a10*/  @!P3 STG.E.U8 desc[UR36][R6.64+0x61], R75 ;  /* 0x0000614b0600b986 */ /* 0x0001e2000c101124 */
[----:B------:R-:W-:Y:S05]  /*3a20*/  @P5 BRA `(.L_x_135) ;  /* 0x00000000000c5947 */ /* 0x000fea0003800000 */
[----:B--2---:R-:W1:Y:S02]  /*3a30*/  LDG.E.U8 R155, desc[UR36][R8.64+0x68] ;  /* 0x00006824089b7981 */ /* 0x004e64000c1e1100 */
[----:B-1----:R-:W-:-:S05]  /*3a40*/  PRMT R3, R155, 0x8880, RZ ;  /* 0x000088809b037816 */ /* 0x002fca00000000ff */
[----:B------:R-:W-:-:S07]  /*3a50*/  IMAD R12, R3, R154, RZ ;  /* 0x0000009a030c7224 */ /* 0x000fce00078e02ff */
.L_x_135:
[----:B------:R-:W-:Y:S05]  /*3a60*/  BSYNC B1 ;  /* 0x0000000000017941 */ /* 0x000fea0003800000 */
.L_x_134:
[----:B-1----:R-:W-:Y:S01]  /*3a70*/  @!P5 IMAD R3, R76, R153, R12 ;  /* 0x000000994c03d224 */ /* 0x002fe200078e020c */
[----:B------:R-:W-:Y:S04]  /*3a80*/  BSSY B1, `(.L_x_136) ;  /* 0x0000006000017945 */ /* 0x000fe80003800000 */
[----:B------:R1:W-:Y:S01]  /*3a90*/  @!P5 STG.E.U8 desc[UR36][R4.64+0x68], R3 ;  /* 0x000068030400d986 */ /* 0x0003e2000c101124 */
[----:B------:R-:W-:Y:S05]  /*3aa0*/  @P2 BRA `(.L_x_137) ;  /* 0x00000000000c2947 */ /* 0x000fea0003800000 */
[----:B--2---:R-:W1:Y:S02]  /*3ab0*/  LDG.E.U8 R155, desc[UR36][R8.64+0x69] ;  /* 0x00006924089b7981 */ /* 0x004e64000c1e1100 */
[----:B-1----:R-:W-:-:S05]  /*3ac0*/  PRMT R3, R155, 0x8880, RZ ;  /* 0x000088809b037816 */ /* 0x002fca00000000ff */
[----:B------:R-:W-:-:S07]  /*3ad0*/  IMAD R12, R3, R154, RZ ;  /* 0x0000009a030c7224 */ /* 0x000fce00078e02ff */
.L_x_137:
[----:B------:R-:W-:Y:S05]  /*3ae0*/  BSYNC B1 ;  /* 0x0000000000017941 */ /* 0x000fea0003800000 */
.L_x_136:
        /* <DEDUP_REMOVED lines=11> */
.L_x_139:
[----:B------:R-:W-:Y:S05]  /*3ba0*/  BSYNC B1 ;  /* 0x0000000000017941 */ /* 0x000fea0003800000 */
.L_x_138:
[----:B-1----:R-:W-:Y:S01]  /*3bb0*/  @!P4 IMAD R3, R78, R153, R12 ;  /* 0x000000994e03c224 */ /* 0x002fe200078e020c */
[----:B------:R-:W-:Y:S04]  /*3bc0*/  BSSY B1, `(.L_x_140) ;  /* 0x0000006000017945 */ /* 0x000fe80003800000 */
[----:B------:R1:W-:Y:S01]  /*3bd0*/  @!P4 STG.E.U8 desc[UR36][R6.64+0x68], R3 ;  /* 0x000068030600c986 */ /* 0x0003e2000c101124 */
[----:B------:R-:W-:Y:S05]  /*3be0*/  @P3 BRA `(.L_x_141) ;  /* 0x00000000000c3947 */ /* 0x000fea0003800000 */
[----:B--2---:R-:W1:Y:S02]  /*3bf0*/  LDG.E.U8 R155, desc[UR36][R10.64+0x69] ;  /* 0x000069240a9b7981 */ /* 0x004e64000c1e1100 */
[----:B-1----:R-:W-:-:S05]  /*3c00*/  PRMT R3, R155, 0x8880, RZ ;  /* 0x000088809b037816 */ /* 0x002fca00000000ff */
[----:B------:R-:W-:-:S07]  /*3c10*/  IMAD R12, R3, R154, RZ ;  /* 0x0000009a030c7224 */ /* 0x000fce00078e02ff */
.L_x_141:
[----:B------:R-:W-:Y:S05]  /*3c20*/  BSYNC B1 ;  /* 0x0000000000017941 */ /* 0x000fea0003800000 */
.L_x_140:
[----:B------:R-:W-:Y:S01]  /*3c30*/  @!P3 IMAD R79, R79, R153, R12 ;  /* 0x000000994f4fb224 */ /* 0x000fe200078e020c */
[----:B------:R-:W-:Y:S04]  /*3c40*/  BSSY B1, `(.L_x_142) ;  /* 0x0000006000017945 */ /* 0x000fe80003800000 */
[----:B------:R0:W-:Y:S01]  /*3c50*/  @!P3 STG.E.U8 desc[UR36][R6.64+0x69], R79 ;  /* 0x0000694f0600b986 */ /* 0x0001e2000c101124 */
[----:B------:R-:W-:Y:S05]  /*3c60*/  @P5 BRA `(.L_x_143) ;  /* 0x00000000000c5947 */ /* 0x000fea0003800000 */
[----:B--2---:R-:W1:Y:S02]  /*3c70*/  LDG.E.U8 R155, desc[UR36][R8.64+0x70] ;  /* 0x00007024089b7981 */ /* 0x004e64000c1e1100 */
[----:B-1----:R-:W-:-:S05]  /*3c80*/  PRMT R3, R155, 0x8880, RZ ;  /* 0x000088809b037816 */ /* 0x002fca00000000ff */
[----:B------:R-:W-:-:S07]  /*3c90*/  IMAD R12, R3, R154, RZ ;  /* 0x0000009a030c7224 */ /* 0x000fce00078e02ff */
.L_x_143:
[----:B------:R-:W-:Y:S05]  /*3ca0*/  BSYNC B1 ;  /* 0x0000000000017941 */ /* 0x000fea0003800000 */
.L_x_142:
[----:B-1----:R-:W-:Y:S01]  /*3cb0*/  @!P5 IMAD R3, R80, R153, R12 ;  /* 0x000000995003d224 */ /* 0x002fe200078e020c */
[----:B------:R-:W-:Y:S04]  /*3cc0*/  BSSY B1, `(.L_x_144) ;  /* 0x0000006000017945 */ /* 0x000fe80003800000 */
[----:B------:R1:W-:Y:S01]  /*3cd0*/  @!P5 STG.E.U8 desc[UR36][R4.64+0x70], R3 ;  /* 0x000070030400d986 */ /* 0x0003e2000c101124 */
[----:B------:R-:W-:Y:S05]  /*3ce0*/  @P2 BRA `(.L_x_145) ;  /* 0x00000000000c2947 */ /* 0x000fea0003800000 */
[----:B--2---:R-:W1:Y:S02]  /*3cf0*/  LDG.E.U8 R155, desc[UR36][R8.64+0x71] ;  /* 0x00007124089b7981 */ /* 0x004e64000c1e1100 */
[----:B-1----:R-:W-:-:S05]  /*3d00*/  PRMT R3, R155, 0x8880, RZ ;  /* 0x000088809b037816 */ /* 0x002fca00000000ff */
[----:B------:R-:W-:-:S07]  /*3d10*/  IMAD R12, R3, R154, RZ ;  /* 0x0000009a030c7224 */ /* 0x000fce00078e02ff */
.L_x_145:
[----:B------:R-:W-:Y:S05]  /*3d20*/  BSYNC B1 ;  /* 0x0000000000017941 */ /* 0x000fea0003800000 */
.L_x_144:
        /* <DEDUP_REMOVED lines=11> */
.L_x_147:
[----:B------:R-:W-:Y:S05]  /*3de0*/  BSYNC B1 ;  /* 0x0000000000017941 */ /* 0x000fea0003800000 */
.L_x_146:
[----:B-1----:R-:W-:Y:S01]  /*3df0*/  @!P4 IMAD R3, R82, R153, R12 ;  /* 0x000000995203c224 */ /* 0x002fe200078e020c */
[----:B------:R-:W-:Y:S04]  /*3e00*/  BSSY B1, `(.L_x_148) ;  /* 0x0000006000017945 */ /* 0x000fe80003800000 */
[----:B------:R1:W-:Y:S01]  /*3e10*/  @!P4 STG.E.U8 desc[UR36][R6.64+0x70], R3 ;  /* 0x000070030600c986 */ /* 0x0003e2000c101124 */
[----:B------:R-:W-:Y:S05]  /*3e20*/  @P3 BRA `(.L_x_149) ;  /* 0x00000000000c3947 */ /* 0x000fea0003800000 */
[----:B--2---:R-:W1:Y:S02]  /*3e30*/  LDG.E.U8 R155, desc[UR36][R10.64+0x71] ;  /* 0x000071240a9b7981 */ /* 0x004e64000c1e1100 */
[----:B-1----:R-:W-:-:S05]  /*3e40*/  PRMT R3, R155, 0x8880, RZ ;  /* 0x000088809b037816 */ /* 0x002fca00000000ff */
[----:B------:R-:W-:-:S07]  /*3e50*/  IMAD R12, R3, R154, RZ ;  /* 0x0000009a030c7224 */ /* 0x000fce00078e02ff */
.L_x_149:
[----:B------:R-:W-:Y:S05]  /*3e60*/  BSYNC B1 ;  /* 0x0000000000017941 */ /* 0x000fea0003800000 */
.L_x_148:
[----:B------:R-:W-:Y:S01]  /*3e70*/  @!P3 IMAD R83, R83, R153, R12 ;  /* 0x000000995353b224 */ /* 0x000fe200078e020c */
[----:B------:R-:W-:Y:S04]  /*3e80*/  BSSY B1, `(.L_x_150) ;  /* 0x0000006000017945 */ /* 0x000fe80003800000 */
[----:B------:R0:W-:Y:S01]  /*3e90*/  @!P3 STG.E.U8 desc[UR36][R6.64+0x71], R83 ;  /* 0x000071530600b986 */ /* 0x0001e2000c101124 */
[----:B------:R-:W-:Y:S05]  /*3ea0*/  @P5 BRA `(.L_x_151) ;  /* 0x00000000000c5947 */ /* 0x000fea0003800000 */
[----:B--2---:R-:W1:Y:S02]  /*3eb0*/  LDG.E.U8 R155, desc[UR36][R8.64+0x78] ;  /* 0x00007824089b7981 */ /* 0x004e64000c1e1100 */
[----:B-1----:R-:W-:-:S05]  /*3ec0*/  PRMT R3, R155, 0x8880, RZ ;  /* 0x000088809b037816 */ /* 0x002fca00000000ff */
[----:B------:R-:W-:-:S07]  /*3ed0*/  IMAD R12, R3, R154, RZ ;  /* 0x0000009a030c7224 */ /* 0x000fce00078e02ff */
.L_x_151:
[----:B------:R-:W-:Y:S05]  /*3ee0*/  BSYNC B1 ;  /* 0x0000000000017941 */ /* 0x000fea0003800000 */
.L_x_150:
[----:B-1----:R-:W-:Y:S01]  /*3ef0*/  @!P5 IMAD R3, R84, R153, R12 ;  /* 0x000000995403d224 */ /* 0x002fe200078e020c */
[----:B------:R-:W-:Y:S04]  /*3f00*/  BSSY B1, `(.L_x_152) ;  /* 0x0000006000017945 */ /* 0x000fe80003800000 */
[----:B------:R1:W-:Y:S01]  /*3f10*/  @!P5 STG.E.U8 desc[UR36][R4.64+0x78], R3 ;  /* 0x000078030400d986 */ /* 0x0003e2000c101124 */
[----:B------:R-:W-:Y:S05]  /*3f20*/  @P2 BRA `(.L_x_153) ;  /* 0x00000000000c2947 */ /* 0x000fea0003800000 */
[----:B--2---:R-:W1:Y:S02]  /*3f30*/  LDG.E.U8 R155, desc[UR36][R8.64+0x79] ;  /* 0x00007924089b7981 */ /* 0x004e64000c1e1100 */
[----:B-1----:R-:W-:-:S05]  /*3f40*/  PRMT R3, R155, 0x8880, RZ ;  /* 0x000088809b037816 */ /* 0x002fca00000000ff */
[----:B------:R-:W-:-:S07]  /*3f50*/  IMAD R12, R3, R154, RZ ;  /* 0x0000009a030c7224 */ /* 0x000fce00078e02ff */
.L_x_153:
[----:B------:R-:W-:Y:S05]  /*3f60*/  BSYNC B1 ;  /* 0x0000000000017941 */ /* 0x000fea0003800000 */
.L_x_152:
        /* <DEDUP_REMOVED lines=11> */
.L_x_155:
[----:B------:R-:W-:Y:S05]  /*4020*/  BSYNC B1 ;  /* 0x0000000000017941 */ /* 0x000fea0003800000 */
.L_x_154:
[----:B-1----:R-:W-:Y:S01]  /*4030*/  @!P4 IMAD R3, R86, R153, R12 ;  /* 0x000000995603c224 */ /* 0x002fe200078e020c */
[----:B------:R-:W-:Y:S04]  /*4040*/  BSSY B1, `(.L_x_156) ;  /* 0x0000006000017945 */ /* 0x000fe80003800000 */
[----:B------:R1:W-:Y:S01]  /*4050*/  @!P4 STG.E.U8 desc[UR36][R6.64+0x78], R3 ;  /* 0x000078030600c986 */ /* 0x0003e2000c101124 */
[----:B------:R-:W-:Y:S05]  /*4060*/  @P3 BRA `(.L_x_157) ;  /* 0x00000000000c3947 */ /* 0x000fea0003800000 */
[----:B--2---:R-:W1:Y:S02]  /*4070*/  LDG.E.U8 R155, desc[UR36][R10.64+0x79] ;  /* 0x000079240a9b7981 */ /* 0x004e64000c1e1100 */
[----:B-1----:R-:W-:-:S05]  /*4080*/  PRMT R3, R155, 0x8880, RZ ;  /* 0x000088809b037816 */ /* 0x002fca00000000ff */
[----:B------:R-:W-:-:S07]  /*4090*/  IMAD R12, R3, R154, RZ ;  /* 0x0000009a030c7224 */ /* 0x000fce00078e02ff */
.L_x_157:
[----:B------:R-:W-:Y:S05]  /*40a0*/  BSYNC B1 ;  /* 0x0000000000017941 */ /* 0x000fea0003800000 */
.L_x_156:
[----:B------:R-:W-:Y:S01]  /*40b0*/  @!P3 IMAD R87, R87, R153, R12 ;  /* 0x000000995757b224 */ /* 0x000fe200078e020c */
[----:B------:R-:W-:Y:S04]  /*40c0*/  BSSY B1, `(.L_x_158) ;  /* 0x0000006000017945 */ /* 0x000fe80003800000 */
[----:B------:R0:W-:Y:S01]  /*40d0*/  @!P3 STG.E.U8 desc[UR36][R6.64+0x79], R87 ;  /* 0x000079570600b986 */ /* 0x0001e2000c101124 */
[----:B------:R-:W-:Y:S05]  /*40e0*/  @P5 BRA `(.L_x_159) ;  /* 0x00000000000c5947 */ /* 0x000fea0003800000 */
[----:B--2---:R-:W1:Y:S02]  /*40f0*/  LDG.E.U8 R155, desc[UR36][R8.64+0x80] ;  /* 0x00008024089b7981 */ /* 0x004e64000c1e1100 */
[----:B-1----:R-:W-:-:S05]  /*4100*/  PRMT R3, R155, 0x8880, RZ ;  /* 0x000088809b037816 */ /* 0x002fca00000000ff */
[----:B------:R-:W-:-:S07]  /*4110*/  IMAD R12, R3, R154, RZ ;  /* 0x0000009a030c7224 */ /* 0x000fce00078e02ff */
.L_x_159:
[----:B------:R-:W-:Y:S05]  /*4120*/  BSYNC B1 ;  /* 0x0000000000017941 */ /* 0x000fea0003800000 */
.L_x_158:
[----:B-1----:R-:W-:Y:S01]  /*4130*/  @!P5 IMAD R3, R88, R153, R12 ;  /* 0x000000995803d224 */ /* 0x002fe200078e020c */
[----:B------:R-:W-:Y:S04]  /*4140*/  BSSY B1, `(.L_x_160) ;  /* 0x0000006000017945 */ /* 0x000fe80003800000 */
[----:B------:R1:W-:Y:S01]  /*4150*/  @!P5 STG.E.U8 desc[UR36][R4.64+0x80], R3 ;  /* 0x000080030400d986 */ /* 0x0003e2000c101124 */
[----:B------:R-:W-:Y:S05]  /*4160*/  @P2 BRA `(.L_x_161) ;  /* 0x00000000000c2947 */ /* 0x000fea0003800000 */
[----:B--2---:R-:W1:Y:S02]  /*4170*/  LDG.E.U8 R155, desc[UR36][R8.64+0x81] ;  /* 0x00008124089b7981 */ /* 0x004e64000c1e1100 */
[----:B-1----:R-:W-:-:S05]  /*4180*/  PRMT R3, R155, 0x8880, RZ ;  /* 0x000088809b037816 */ /* 0x002fca00000000ff */
[----:B------:R-:W-:-:S07]  /*4190*/  IMAD R12, R3, R154, RZ ;  /* 0x0000009a030c7224 */ /* 0x000fce00078e02ff */
.L_x_161:
[----:B------:R-:W-:Y:S05]  /*41a0*/  BSYNC B1 ;  /* 0x0000000000017941 */ /* 0x000fea0003800000 */
.L_x_160:
        /* <DEDUP_REMOVED lines=11> */
.L_x_163:
[----:B------:R-:W-:Y:S05]  /*4260*/  BSYNC B1 ;  /* 0x0000000000017941 */ /* 0x000fea0003800000 */
.L_x_162:
[----:B-1----:R-:W-:Y:S01]  /*4270*/  @!P4 IMAD R3, R90, R153, R12 ;  /* 0x000000995a03c224 */ /* 0x002fe200078e020c */
[----:B------:R-:W-:Y:S04]  /*4280*/  BSSY B1, `(.L_x_164) ;  /* 0x0000006000017945 */ /* 0x000fe80003800000 */
[----:B------:R1:W-:Y:S01]  /*4290*/  @!P4 STG.E.U8 desc[UR36][R6.64+0x80], R3 ;  /* 0x000080030600c986 */ /* 0x0003e2000c101124 */
[----:B------:R-:W-:Y:S05]  /*42a0*/  @P3 BRA `(.L_x_165) ;  /* 0x00000000000c3947 */ /* 0x000fea0003800000 */
[----:B--2---:R-:W1:Y:S02]  /*42b0*/  LDG.E.U8 R155, desc[UR36][R10.64+0x81] ;  /* 0x000081240a9b7981 */ /* 0x004e64000c1e1100 */
[----:B-1----:R-:W-:-:S05]  /*42c0*/  PRMT R3, R155, 0x8880, RZ ;  /* 0x000088809b037816 */ /* 0x002fca00000000ff */
[----:B------:R-:W-:-:S07]  /*42d0*/  IMAD R12, R3, R154, RZ ;  /* 0x0000009a030c7224 */ /* 0x000fce00078e02ff */
.L_x_165:
[----:B------:R-:W-:Y:S05]  /*42e0*/  BSYNC B1 ;  /* 0x0000000000017941 */ /* 0x000fea0003800000 */
.L_x_164:
[----:B------:R-:W-:Y:S01]  /*42f0*/  @!P3 IMAD R91, R91, R153, R12 ;  /* 0x000000995b5bb224 */ /* 0x000fe200078e020c */
[----:B------:R-:W-:Y:S04]  /*4300*/  BSSY B1, `(.L_x_166) ;  /* 0x0000006000017945 */ /* 0x000fe80003800000 */
[----:B------:R0:W-:Y:S01]  /*4310*/  @!P3 STG.E.U8 desc[UR36][R6.64+0x81], R91 ;  /* 0x0000815b0600b986 */ /* 0x0001e2000c101124 */
[----:B------:R-:W-:Y:S05]  /*4320*/  @P5 BRA `(.L_x_167) ;  /* 0x00000000000c5947 */ /* 0x000fea0003800000 */
[----:B--2---:R-:W1:Y:S02]  /*4330*/  LDG.E.U8 R155, desc[UR36][R8.64+0x88] ;  /* 0x00008824089b7981 */ /* 0x004e64000c1e1100 */
[----:B-1----:R-:W-:-:S05]  /*4340*/  PRMT R3, R155, 0x8880, RZ ;  /* 0x000088809b037816 */ /* 0x002fca00000000ff */
[----:B------:R-:W-:-:S07]  /*4350*/  IMAD R12, R3, R154, RZ ;  /* 0x0000009a030c7224 */ /* 0x000fce00078e02ff */
.L_x_167:
[----:B------:R-:W-:Y:S05]  /*4360*/  BSYNC B1 ;  /* 0x0000000000017941 */ /* 0x000fea0003800000 */
.L_x_166:
[----:B-1----:R-:W-:Y:S01]  /*4370*/  @!P5 IMAD R3, R92, R153, R12 ;  /* 0x000000995c03d224 */ /* 0x002fe200078e020c */
[----:B------:R-:W-:Y:S04]  /*4380*/  BSSY B1, `(.L_x_168) ;  /* 0x0000006000017945 */ /* 0x000fe80003800000 */
[----:B------:R1:W-:Y:S01]  /*4390*/  @!P5 STG.E.U8 desc[UR36][R4.64+0x88], R3 ;  /* 0x000088030400d986 */ /* 0x0003e2000c101124 */
[----:B------:R-:W-:Y:S05]  /*43a0*/  @P2 BRA `(.L_x_169) ;  /* 0x00000000000c2947 */ /* 0x000fea0003800000 */
[----:B--2---:R-:W1:Y:S02]  /*43b0*/  LDG.E.U8 R155, desc[UR36][R8.64+0x89] ;  /* 0x00008924089b7981 */ /* 0x004e64000c1e1100 */
[----:B-1----:R-:W-:-:S05]  /*43c0*/  PRMT R3, R155, 0x8880, RZ ;  /* 0x000088809b037816 */ /* 0x002fca00000000ff */
[----:B------:R-:W-:-:S07]  /*43d0*/  IMAD R12, R3, R154, RZ ;  /* 0x0000009a030c7224 */ /* 0x000fce00078e02ff */
.L_x_169:
[----:B------:R-:W-:Y:S05]  /*43e0*/  BSYNC B1 ;  /* 0x0000000000017941 */ /* 0x000fea0003800000 */
.L_x_168:
        /* <DEDUP_REMOVED lines=11> */
.L_x_171:
[----:B------:R-:W-:Y:S05]  /*44a0*/  BSYNC B1 ;  /* 0x0000000000017941 */ /* 0x000fea0003800000 */
.L_x_170:
[----:B-1----:R-:W-:Y:S01]  /*44b0*/  @!P4 IMAD R3, R94, R153, R12 ;  /* 0x000000995e03c224 */ /* 0x002fe200078e020c */
[----:B------:R-:W-:Y:S04]  /*44c0*/  BSSY B1, `(.L_x_172) ;  /* 0x0000006000017945 */ /* 0x000fe80003800000 */
[----:B------:R1:W-:Y:S01]  /*44d0*/  @!P4 STG.E.U8 desc[UR36][R6.64+0x88], R3 ;  /* 0x000088030600c986 */ /* 0x0003e2000c101124 */
[----:B------:R-:W-:Y:S05]  /*44e0*/  @P3 BRA `(.L_x_173) ;  /* 0x00000000000c3947 */ /* 0x000fea0003800000 */
[----:B--2---:R-:W1:Y:S02]  /*44f0*/  LDG.E.U8 R155, desc[UR36][R10.64+0x89] ;  /* 0x000089240a9b7981 */ /* 0x004e64000c1e1100 */
[----:B-1----:R-:W-:-:S05]  /*4500*/  PRMT R3, R155, 0x8880, RZ ;  /* 0x000088809b037816 */ /* 0x002fca00000000ff */
[----:B------:R-:W-:-:S07]  /*4510*/  IMAD R12, R3, R154, RZ ;  /* 0x0000009a030c7224 */ /* 0x000fce00078e02ff */
.L_x_173:
[----:B------:R-:W-:Y:S05]  /*4520*/  BSYNC B1 ;  /* 0x0000000000017941 */ /* 0x000fea0003800000 */
.L_x_172:
[----:B------:R-:W-:Y:S01]  /*4530*/  @!P3 IMAD R95, R95, R153, R12 ;  /* 0x000000995f5fb224 */ /* 0x000fe200078e020c */
[----:B------:R-:W-:Y:S04]  /*4540*/  BSSY B1, `(.L_x_174) ;  /* 0x0000006000017945 */ /* 0x000fe80003800000 */
[----:B------:R0:W-:Y:S01]  /*4550*/  @!P3 STG.E.U8 desc[UR36][R6.64+0x89], R95 ;  /* 0x0000895f0600b986 */ /* 0x0001e2000c101124 */
[----:B------:R-:W-:Y:S05]  /*4560*/  @P5 BRA `(.L_x_175) ;  /* 0x00000000000c5947 */ /* 0x000fea0003800000 */
[----:B--2---:R-:W1:Y:S02]  /*4570*/  LDG.E.U8 R155, desc[UR36][R8.64+0x90] ;  /* 0x00009024089b7981 */ /* 0x004e64000c1e1100 */
[----:B-1----:R-:W-:-:S05]  /*4580*/  PRMT R3, R155, 0x8880, RZ ;  /* 0x000088809b037816 */ /* 0x002fca00000000ff */
[----:B------:R-:W-:-:S07]  /*4590*/  IMAD R12, R3, R154, RZ ;  /* 0x0000009a030c7224 */ /* 0x000fce00078e02ff */
.L_x_175:
[----:B------:R-:W-:Y:S05]  /*45a0*/  BSYNC B1 ;  /* 0x0000000000017941 */ /* 0x000fea0003800000 */
.L_x_174:
[----:B-1----:R-:W-:Y:S01]  /*45b0*/  @!P5 IMAD R3, R96, R153, R12 ;  /* 0x000000996003d224 */ /* 0x002fe200078e020c */
[----:B------:R-:W-:Y:S04]  /*45c0*/  BSSY B1, `(.L_x_176) ;  /* 0x0000006000017945 */ /* 0x000fe80003800000 */
[----:B------:R1:W-:Y:S01]  /*45d0*/  @!P5 STG.E.U8 desc[UR36][R4.64+0x90], R3 ;  /* 0x000090030400d986 */ /* 0x0003e2000c101124 */
[----:B------:R-:W-:Y:S05]  /*45e0*/  @P2 BRA `(.L_x_177) ;  /* 0x00000000000c2947 */ /* 0x000fea0003800000 */
[----:B--2---:R-:W1:Y:S02]  /*45f0*/  LDG.E.U8 R155, desc[UR36][R8.64+0x91] ;  /* 0x00009124089b7981 */ /* 0x004e64000c1e1100 */
[----:B-1----:R-:W-:-:S05]  /*4600*/  PRMT R3, R155, 0x8880, RZ ;  /* 0x000088809b037816 */ /* 0x002fca00000000ff */
[----:B------:R-:W-:-:S07]  /*4610*/  IMAD R12, R3, R154, RZ ;  /* 0x0000009a030c7224 */ /* 0x000fce00078e02ff */
.L_x_177:
[----:B------:R-:W-:Y:S05]  /*4620*/  BSYNC B1 ;  /* 0x0000000000017941 */ /* 0x000fea0003800000 */
.L_x_176:
        /* <DEDUP_REMOVED lines=11> */
.L_x_179:
[----:B------:R-:W-:Y:S05]  /*46e0*/  BSYNC B1 ;  /* 0x0000000000017941 */ /* 0x000fea0003800000 */
.L_x_178:
[----:B-1----:R-:W-:Y:S01]  /*46f0*/  @!P4 IMAD R3, R98, R153, R12 ;  /* 0x000000996203c224 */ /* 0x002fe200078e020c */
[----:B------:R-:W-:Y:S04]  /*4700*/  BSSY B1, `(.L_x_180) ;  /* 0x0000006000017945 */ /* 0x000fe80003800000 */
[----:B------:R1:W-:Y:S01]  /*4710*/  @!P4 STG.E.U8 desc[UR36][R6.64+0x90], R3 ;  /* 0x000090030600c986 */ /* 0x0003e2000c101124 */
[----:B------:R-:W-:Y:S05]  /*4720*/  @P3 BRA `(.L_x_181) ;  /* 0x00000000000c3947 */ /* 0x000fea0003800000 */
[----:B--2---:R-:W1:Y:S02]  /*4730*/  LDG.E.U8 R155, desc[UR36][R10.64+0x91] ;  /* 0x000091240a9b7981 */ /* 0x004e64000c1e1100 */
[----:B-1----:R-:W-:-:S05]  /*4740*/  PRMT R3, R155, 0x8880, RZ ;  /* 0x000088809b037816 */ /* 0x002fca00000000ff */
[----:B------:R-:W-:-:S07]  /*4750*/  IMAD R12, R3, R154, RZ ;  /* 0x0000009a030c7224 */ /* 0x000fce00078e02ff */
.L_x_181:
[----:B------:R-:W-:Y:S05]  /*4760*/  BSYNC B1 ;  /* 0x0000000000017941 */ /* 0x000fea0003800000 */
.L_x_180:
[----:B------:R-:W-:Y:S01]  /*4770*/  @!P3 IMAD R99, R99, R153, R12 ;  /* 0x000000996363b224 */ /* 0x000fe200078e020c */
[----:B------:R-:W-:Y:S04]  /*4780*/  BSSY B1, `(.L_x_182) ;  /* 0x0000006000017945 */ /* 0x000fe80003800000 */
[----:B------:R0:W-:Y:S01]  /*4790*/  @!P3 STG.E.U8 desc[UR36][R6.64+0x91], R99 ;  /* 0x000091630600b986 */ /* 0x0001e2000c101124 */
[----:B------:R-:W-:Y:S05]  /*47a0*/  @P5 BRA `(.L_x_183) ;  /* 0x00000000000c5947 */ /* 0x000fea0003800000 */
[----:B--2---:R-:W1:Y:S02]  /*47b0*/  LDG.E.U8 R155, desc[UR36][R8.64+0x98] ;  /* 0x00009824089b7981 */ /* 0x004e64000c1e1100 */
[----:B-1----:R-:W-:-:S05]  /*47c0*/  PRMT R3, R155, 0x8880, RZ ;  /* 0x000088809b037816 */ /* 0x002fca00000000ff */
[----:B------:R-:W-:-:S07]  /*47d0*/  IMAD R12, R3, R154, RZ ;  /* 0x0000009a030c7224 */ /* 0x000fce00078e02ff */
.L_x_183:
[----:B------:R-:W-:Y:S05]  /*47e0*/  BSYNC B1 ;  /* 0x0000000000017941 */ /* 0x000fea0003800000 */
.L_x_182:
[----:B-1----:R-:W-:Y:S01]  /*47f0*/  @!P5 IMAD R3, R100, R153, R12 ;  /* 0x000000996403d224 */ /* 0x002fe200078e020c */
[----:B------:R-:W-:Y:S04]  /*4800*/  BSSY B1, `(.L_x_184) ;  /* 0x0000006000017945 */ /* 0x000fe80003800000 */
[----:B------:R1:W-:Y:S01]  /*4810*/  @!P5 STG.E.U8 desc[UR36][R4.64+0x98], R3 ;  /* 0x000098030400d986 */ /* 0x0003e2000c101124 */
[----:B------:R-:W-:Y:S05]  /*4820*/  @P2 BRA `(.L_x_185) ;  /* 0x00000000000c2947 */ /* 0x000fea0003800000 */
[----:B--2---:R-:W1:Y:S02]  /*4830*/  LDG.E.U8 R155, desc[UR36][R8.64+0x99] ;  /* 0x00009924089b7981 */ /* 0x004e64000c1e1100 */
[----:B-1----:R-:W-:-:S05]  /*4840*/  PRMT R3, R155, 0x8880, RZ ;  /* 0x000088809b037816 */ /* 0x002fca00000000ff */
[----:B------:R-:W-:-:S07]  /*4850*/  IMAD R12, R3, R154, RZ ;  /* 0x0000009a030c7224 */ /* 0x000fce00078e02ff */
.L_x_185:
[----:B------:R-:W-:Y:S05]  /*4860*/  BSYNC B1 ;  /* 0x0000000000017941 */ /* 0x000fea0003800000 */
.L_x_184:
        /* <DEDUP_REMOVED lines=11> */
.L_x_187:
[----:B------:R-:W-:Y:S05]  /*4920*/  BSYNC B1 ;  /* 0x0000000000017941 */ /* 0x000fea0003800000 */
.L_x_186:
[----:B-1----:R-:W-:Y:S01]  /*4930*/  @!P4 IMAD R3, R102, R153, R12 ;  /* 0x000000996603c224 */ /* 0x002fe200078e020c */
[----:B------:R-:W-:Y:S04]  /*4940*/  BSSY B1, `(.L_x_188) ;  /* 0x0000006000017945 */ /* 0x000fe80003800000 */
[----:B------:R1:W-:Y:S01]  /*4950*/  @!P4 STG.E.U8 desc[UR36][R6.64+0x98], R3 ;  /* 0x000098030600c986 */ /* 0x0003e2000c101124 */
[----:B------:R-:W-:Y:S05]  /*4960*/  @P3 BRA `(.L_x_189) ;  /* 0x00000000000c3947 */ /* 0x000fea0003800000 */
[----:B--2---:R-:W1:Y:S02]  /*4970*/  LDG.E.U8 R155, desc[UR36][R10.64+0x99] ;  /* 0x000099240a9b7981 */ /* 0x004e64000c1e1100 */
[----:B-1----:R-:W-:-:S05]  /*4980*/  PRMT R3, R155, 0x8880, RZ ;  /* 0x000088809b037816 */ /* 0x002fca00000000ff */
[----:B------:R-:W-:-:S07]  /*4990*/  IMAD R12, R3, R154, RZ ;  /* 0x0000009a030c7224 */ /* 0x000fce00078e02ff */
.L_x_189:
[----:B------:R-:W-:Y:S05]  /*49a0*/  BSYNC B1 ;  /* 0x0000000000017941 */ /* 0x000fea0003800000 */
.L_x_188:
[----:B------:R-:W-:Y:S01]  /*49b0*/  @!P3 IMAD R103, R103, R153, R12 ;  /* 0x000000996767b224 */ /* 0x000fe200078e020c */
[----:B------:R-:W-:Y:S04]  /*49c0*/  BSSY B1, `(.L_x_190) ;  /* 0x0000006000017945 */ /* 0x000fe80003800000 */
[----:B------:R0:W-:Y:S01]  /*49d0*/  @!P3 STG.E.U8 desc[UR36][R6.64+0x99], R103 ;  /* 0x000099670600b986 */ /* 0x0001e2000c101124 */
[----:B------:R-:W-:Y:S05]  /*49e0*/  @P5 BRA `(.L_x_191) ;  /* 0x00000000000c5947 */ /* 0x000fea0003800000 */
[----:B--2---:R-:W1:Y:S02]  /*49f0*/  LDG.E.U8 R155, desc[UR36][R8.64+0xa0] ;  /* 0x0000a024089b7981 */ /* 0x004e64000c1e1100 */
[----:B-1----:R-:W-:-:S05]  /*4a00*/  PRMT R3, R155, 0x8880, RZ ;  /* 0x000088809b037816 */ /* 0x002fca00000000ff */
[----:B------:R-:W-:-:S07]  /*4a10*/  IMAD R12, R3, R154, RZ ;  /* 0x0000009a030c7224 */ /* 0x000fce00078e02ff */
.L_x_191:
[----:B------:R-:W-:Y:S05]  /*4a20*/  BSYNC B1 ;  /* 0x0000000000017941 */ /* 0x000fea0003800000 */
.L_x_190:
[----:B-1----:R-:W-:Y:S01]  /*4a30*/  @!P5 IMAD R3, R104, R153, R12 ;  /* 0x000000996803d224 */ /* 0x002fe200078e020c */
[----:B------:R-:W-:Y:S04]  /*4a40*/  BSSY B1, `(.L_x_192) ;  /* 0x0000006000017945 */ /* 0x000fe80003800000 */
[----:B------:R1:W-:Y:S01]  /*4a50*/  @!P5 STG.E.U8 desc[UR36][R4.64+0xa0], R3 ;  /* 0x0000a0030400d986 */ /* 0x0003e2000c101124 */
[----:B------:R-:W-:Y:S05]  /*4a60*/  @P2 BRA `(.L_x_193) ;  /* 0x00000000000c2947 */ /* 0x000fea0003800000 */
[----:B--2---:R-:W1:Y:S02]  /*4a70*/  LDG.E.U8 R155, desc[UR36][R8.64+0xa1] ;  /* 0x0000a124089b7981 */ /* 0x004e64000c1e1100 */
[----:B-1----:R-:W-:-:S05]  /*4a80*/  PRMT R3, R155, 0x8880, RZ ;  /* 0x000088809b037816 */ /* 0x002fca00000000ff */
[----:B------:R-:W-:-:S07]  /*4a90*/  IMAD R12, R3, R154, RZ ;  /* 0x0000009a030c7224 */ /* 0x000fce00078e02ff */
.L_x_193:
[----:B------:R-:W-:Y:S05]  /*4aa0*/  BSYNC B1 ;  /* 0x0000000000017941 */ /* 0x000fea0003800000 */
.L_x_192:
        /* <DEDUP_REMOVED lines=11> */
.L_x_195:
[----:B------:R-:W-:Y:S05]  /*4b60*/  BSYNC B1 ;  /* 0x0000000000017941 */ /* 0x000fea0003800000 */
.L_x_194:
[----:B-1----:R-:W-:Y:S01]  /*4b70*/  @!P4 IMAD R3, R106, R153, R12 ;  /* 0x000000996a03c224 */ /* 0x002fe200078e020c */
[----:B------:R-:W-:Y:S04]  /*4b80*/  BSSY B1, `(.L_x_196) ;  /* 0x0000006000017945 */ /* 0x000fe80003800000 */
[----:B------:R1:W-:Y:S01]  /*4b90*/  @!P4 STG.E.U8 desc[UR36][R6.64+0xa0], R3 ;  /* 0x0000a0030600c986 */ /* 0x0003e2000c101124 */
[----:B------:R-:W-:Y:S05]  /*4ba0*/  @P3 BRA `(.L_x_197) ;  /* 0x00000000000c3947 */ /* 0x000fea0003800000 */
[----:B--2---:R-:W1:Y:S02]  /*4bb0*/  LDG.E.U8 R155, desc[UR36][R10.64+0xa1] ;  /* 0x0000a1240a9b7981 */ /* 0x004e64000c1e1100 */
[----:B-1----:R-:W-:-:S05]  /*4bc0*/  PRMT R3, R155, 0x8880, RZ ;  /* 0x000088809b037816 */ /* 0x002fca00000000ff */
[----:B------:R-:W-:-:S07]  /*4bd0*/  IMAD R12, R3, R154, RZ ;  /* 0x0000009a030c7224 */ /* 0x000fce00078e02ff */
.L_x_197:
[----:B------:R-:W-:Y:S05]  /*4be0*/  BSYNC B1 ;  /* 0x0000000000017941 */ /* 0x000fea0003800000 */
.L_x_196:
[----:B------:R-:W-:Y:S01]  /*4bf0*/  @!P3 IMAD R107, R107, R153, R12 ;  /* 0x000000996b6bb224 */ /* 0x000fe200078e020c */
[----:B------:R-:W-:Y:S04]  /*4c00*/  BSSY B1, `(.L_x_198) ;  /* 0x0000006000017945 */ /* 0x000fe80003800000 */
[----:B------:R0:W-:Y:S01]  /*4c10*/  @!P3 STG.E.U8 desc[UR36][R6.64+0xa1], R107 ;  /* 0x0000a16b0600b986 */ /* 0x0001e2000c101124 */
[----:B------:R-:W-:Y:S05]  /*4c20*/  @P5 BRA `(.L_x_199) ;  /* 0x00000000000c5947 */ /* 0x000fea0003800000 */
[----:B--2---:R-:W1:Y:S02]  /*4c30*/  LDG.E.U8 R155, desc[UR36][R8.64+0xa8] ;  /* 0x0000a824089b7981 */ /* 0x004e64000c1e1100 */
[----:B-1----:R-:W-:-:S05]  /*4c40*/  PRMT R3, R155, 0x8880, RZ ;  /* 0x000088809b037816 */ /* 0x002fca00000000ff */
[----:B------:R-:W-:-:S07]  /*4c50*/  IMAD R12, R3, R154, RZ ;  /* 0x0000009a030c7224 */ /* 0x000fce00078e02ff */
.L_x_199:
[----:B------:R-:W-:Y:S05]  /*4c60*/  BSYNC B1 ;  /* 0x0000000000017941 */ /* 0x000fea0003800000 */
.L_x_198:
[----:B-1----:R-:W-:Y:S01]  /*4c70*/  @!P5 IMAD R3, R108, R153, R12 ;  /* 0x000000996c03d224 */ /* 0x002fe200078e020c */
[----:B------:R-:W-:Y:S04]  /*4c80*/  BSSY B1, `(.L_x_200) ;  /* 0x0000006000017945 */ /* 0x000fe80003800000 */
[----:B------:R1:W-:Y:S01]  /*4c90*/  @!P5 STG.E.U8 desc[UR36][R4.64+0xa8], R3 ;  /* 0x0000a8030400d986 */ /* 0x0003e2000c101124 */
[----:B------:R-:W-:Y:S05]  /*4ca0*/  @P2 BRA `(.L_x_201) ;  /* 0x00000000000c2947 */ /* 0x000fea0003800000 */
[----:B--2---:R-:W1:Y:S02]  /*4cb0*/  LDG.E.U8 R155, desc[UR36][R8.64+0xa9] ;  /* 0x0000a924089b7981 */ /* 0x004e64000c1e1100 */
[----:B-1----:R-:W-:-:S05]  /*4cc0*/  PRMT R3, R155, 0x8880, RZ ;  /* 0x000088809b037816 */ /* 0x002fca00000000ff */
[----:B------:R-:W-:-:S07]  /*4cd0*/  IMAD R12, R3, R154, RZ ;  /* 0x0000009a030c7224 */ /* 0x000fce00078e02ff */
.L_x_201:
[----:B------:R-:W-:Y:S05]  /*4ce0*/  BSYNC B1 ;  /* 0x0000000000017941 */ /* 0x000fea0003800000 */
.L_x_200:
        /* <DEDUP_REMOVED lines=11> */
.L_x_203:
[----:B------:R-:W-:Y:S05]  /*4da0*/  BSYNC B1 ;  /* 0x0000000000017941 */ /* 0x000fea0003800000 */
.L_x_202:
[----:B-1----:R-:W-:Y:S01]  /*4db0*/  @!P4 IMAD R3, R110, R153, R12 ;  /* 0x000000996e03c224 */ /* 0x002fe200078e020c */
[----:B------:R-:W-:Y:S04]  /*4dc0*/  BSSY B1, `(.L_x_204) ;  /* 0x0000006000017945 */ /* 0x000fe80003800000 */
[----:B------:R1:W-:Y:S01]  /*4dd0*/  @!P4 STG.E.U8 desc[UR36][R6.64+0xa8], R3 ;  /* 0x0000a8030600c986 */ /* 0x0003e2000c101124 */
[----:B------:R-:W-:Y:S05]  /*4de0*/  @P3 BRA `(.L_x_205) ;  /* 0x00000000000c3947 */ /* 0x000fea0003800000 */
[----:B--2---:R-:W1:Y:S02]  /*4df0*/  LDG.E.U8 R155, desc[UR36][R10.64+0xa9] ;  /* 0x0000a9240a9b7981 */ /* 0x004e64000c1e1100 */
[----:B-1----:R-:W-:-:S05]  /*4e00*/  PRMT R3, R155, 0x8880, RZ ;  /* 0x000088809b037816 */ /* 0x002fca00000000ff */
[----:B------:R-:W-:-:S07]  /*4e10*/  IMAD R12, R3, R154, RZ ;  /* 0x0000009a030c7224 */ /* 0x000fce00078e02ff */
.L_x_205:
[----:B------:R-:W-:Y:S05]  /*4e20*/  BSYNC B1 ;  /* 0x0000000000017941 */ /* 0x000fea0003800000 */
.L_x_204:
[----:B------:R-:W-:Y:S01]  /*4e30*/  @!P3 IMAD R111, R111, R153, R12 ;  /* 0x000000996f6fb224 */ /* 0x000fe200078e020c */
[----:B------:R-:W-:Y:S04]  /*4e40*/  BSSY B1, `(.L_x_206) ;  /* 0x0000006000017945 */ /* 0x000fe80003800000 */
[----:B------:R0:W-:Y:S01]  /*4e50*/  @!P3 STG.E.U8 desc[UR36][R6.64+0xa9], R111 ;  /* 0x0000a96f0600b986 */ /* 0x0001e2000c101124 */
[----:B------:R-:W-:Y:S05]  /*4e60*/  @P5 BRA `(.L_x_207) ;  /* 0x00000000000c5947 */ /* 0x000fea0003800000 */
[----:B--2---:R-:W1:Y:S02]  /*4e70*/  LDG.E.U8 R155, desc[UR36][R8.64+0xb0] ;  /* 0x0000b024089b7981 */ /* 0x004e64000c1e1100 */
[----:B-1----:R-:W-:-:S05]  /*4e80*/  PRMT R3, R155, 0x8880, RZ ;  /* 0x000088809b037816 */ /* 0x002fca00000000ff */
[----:B------:R-:W-:-:S07]  /*4e90*/  IMAD R12, R3, R154, RZ ;  /* 0x0000009a030c7224 */ /* 0x000fce00078e02ff */
.L_x_207:
[----:B------:R-:W-:Y:S05]  /*4ea0*/  BSYNC B1 ;  /* 0x0000000000017941 */ /* 0x000fea0003800000 */
.L_x_206:
[----:B-1----:R-:W-:Y:S01]  /*4eb0*/  @!P5 IMAD R3, R112, R153, R12 ;  /* 0x000000997003d224 */ /* 0x002fe200078e020c */
[----:B------:R-:W-:Y:S04]  /*4ec0*/  BSSY B1, `(.L_x_208) ;  /* 0x0000006000017945 */ /* 0x000fe80003800000 */
[----:B------:R1:W-:Y:S01]  /*4ed0*/  @!P5 STG.E.U8 desc[UR36][R4.64+0xb0], R3 ;  /* 0x0000b0030400d986 */ /* 0x0003e2000c101124 */
[----:B------:R-:W-:Y:S05]  /*4ee0*/  @P2 BRA `(.L_x_209) ;  /* 0x00000000000c2947 */ /* 0x000fea0003800000 */
[----:B--2---:R-:W1:Y:S02]  /*4ef0*/  LDG.E.U8 R155, desc[UR36][R8.64+0xb1] ;  /* 0x0000b124089b7981 */ /* 0x004e64000c1e1100 */
[----:B-1----:R-:W-:-:S05]  /*4f00*/  PRMT R3, R155, 0x8880, RZ ;  /* 0x000088809b037816 */ /* 0x002fca00000000ff */
[----:B------:R-:W-:-:S07]  /*4f10*/  IMAD R12, R3, R154, RZ ;  /* 0x0000009a030c7224 */ /* 0x000fce00078e02ff */
.L_x_209:
[----:B------:R-:W-:Y:S05]  /*4f20*/  BSYNC B1 ;  /* 0x0000000000017941 */ /* 0x000fea0003800000 */
.L_x_208:
        /* <DEDUP_REMOVED lines=11> */
.L_x_211:
[----:B------:R-:W-:Y:S05]  /*4fe0*/  BSYNC B1 ;  /* 0x0000000000017941 */ /* 0x000fea0003800000 */
.L_x_210:
[----:B-1----:R-:W-:Y:S01]  /*4ff0*/  @!P4 IMAD R3, R114, R153, R12 ;  /* 0x000000997203c224 */ /* 0x002fe200078e020c */
[----:B------:R-:W-:Y:S04]  /*5000*/  BSSY B1, `(.L_x_212) ;  /* 0x0000006000017945 */ /* 0x000fe80003800000 */
[----:B------:R1:W-:Y:S01]  /*5010*/  @!P4 STG.E.U8 desc[UR36][R6.64+0xb0], R3 ;  /* 0x0000b0030600c986 */ /* 0x0003e2000c101124 */
[----:B------:R-:W-:Y:S05]  /*5020*/  @P3 BRA `(.L_x_213) ;  /* 0x00000000000c3947 */ /* 0x000fea0003800000 */
[----:B--2---:R-:W1:Y:S02]  /*5030*/  LDG.E.U8 R155, desc[UR36][R10.64+0xb1] ;  /* 0x0000b1240a9b7981 */ /* 0x004e64000c1e1100 */
[----:B-1----:R-:W-:-:S05]  /*5040*/  PRMT R3, R155, 0x8880, RZ ;  /* 0x000088809b037816 */ /* 0x002fca00000000ff */
[----:B------:R-:W-:-:S07]  /*5050*/  IMAD R12, R3, R154, RZ ;  /* 0x0000009a030c7224 */ /* 0x000fce00078e02ff */
.L_x_213:
[----:B------:R-:W-:Y:S05]  /*5060*/  BSYNC B1 ;  /* 0x0000000000017941 */ /* 0x000fea0003800000 */
.L_x_212:
[----:B------:R-:W-:Y:S01]  /*5070*/  @!P3 IMAD R115, R115, R153, R12 ;  /* 0x000000997373b224 */ /* 0x000fe200078e020c */
[----:B------:R-:W-:Y:S04]  /*5080*/  BSSY B1, `(.L_x_214) ;  /* 0x0000006000017945 */ /* 0x000fe80003800000 */
[----:B------:R0:W-:Y:S01]  /*5090*/  @!P3 STG.E.U8 desc[UR36][R6.64+0xb1], R115 ;  /* 0x0000b1730600b986 */ /* 0x0001e2000c101124 */
[----:B------:R-:W-:Y:S05]  /*50a0*/  @P5 BRA `(.L_x_215) ;  /* 0x00000000000c5947 */ /* 0x000fea0003800000 */
[----:B--2---:R-:W1:Y:S02]  /*50b0*/  LDG.E.U8 R155, desc[UR36][R8.64+0xb8] ;  /* 0x0000b824089b7981 */ /* 0x004e64000c1e1100 */
[----:B-1----:R-:W-:-:S05]  /*50c0*/  PRMT R3, R155, 0x8880, RZ ;  /* 0x000088809b037816 */ /* 0x002fca00000000ff */
[----:B------:R-:W-:-:S07]  /*50d0*/  IMAD R12, R3, R154, RZ ;  /* 0x0000009a030c7224 */ /* 0x000fce00078e02ff */
.L_x_215:
[----:B------:R-:W-:Y:S05]  /*50e0*/  BSYNC B1 ;  /* 0x0000000000017941 */ /* 0x000fea0003800000 */
.L_x_214:
[----:B-1----:R-:W-:Y:S01]  /*50f0*/  @!P5 IMAD R3, R116, R153, R12 ;  /* 0x000000997403d224 */ /* 0x002fe200078e020c */
[----:B------:R-:W-:Y:S04]  /*5100*/  BSSY B1, `(.L_x_216) ;  /* 0x0000006000017945 */ /* 0x000fe80003800000 */
[----:B------:R1:W-:Y:S01]  /*5110*/  @!P5 STG.E.U8 desc[UR36][R4.64+0xb8], R3 ;  /* 0x0000b8030400d986 */ /* 0x0003e2000c101124 */
[----:B------:R-:W-:Y:S05]  /*5120*/  @P2 BRA `(.L_x_217) ;  /* 0x00000000000c2947 */ /* 0x000fea0003800000 */
[----:B--2---:R-:W1:Y:S02]  /*5130*/  LDG.E.U8 R155, desc[UR36][R8.64+0xb9] ;  /* 0x0000b924089b7981 */ /* 0x004e64000c1e1100 */
[----:B-1----:R-:W-:-:S05]  /*5140*/  PRMT R3, R155, 0x8880, RZ ;  /* 0x000088809b037816 */ /* 0x002fca00000000ff */
[----:B------:R-:W-:-:S07]  /*5150*/  IMAD R12, R3, R154, RZ ;  /* 0x0000009a030c7224 */ /* 0x000fce00078e02ff */
.L_x_217:
[----:B------:R-:W-:Y:S05]  /*5160*/  BSYNC B1 ;  /* 0x0000000000017941 */ /* 0x000fea0003800000 */
.L_x_216:
        /* <DEDUP_REMOVED lines=11> */
.L_x_219:
[----:B------:R-:W-:Y:S05]  /*5220*/  BSYNC B1 ;  /* 0x0000000000017941 */ /* 0x000fea0003800000 */
.L_x_218:
[----:B-1----:R-:W-:Y:S01]  /*5230*/  @!P4 IMAD R3, R118, R153, R12 ;  /* 0x000000997603c224 */ /* 0x002fe200078e020c */
[----:B------:R-:W-:Y:S04]  /*5240*/  BSSY B1, `(.L_x_220) ;  /* 0x0000006000017945 */ /* 0x000fe80003800000 */
[----:B------:R1:W-:Y:S01]  /*5250*/  @!P4 STG.E.U8 desc[UR36][R6.64+0xb8], R3 ;  /* 0x0000b8030600c986 */ /* 0x0003e2000c101124 */
[----:B------:R-:W-:Y:S05]  /*5260*/  @P3 BRA `(.L_x_221) ;  /* 0x00000000000c3947 */ /* 0x000fea0003800000 */
[----:B--2---:R-:W1:Y:S02]  /*5270*/  LDG.E.U8 R155, desc[UR36][R10.64+0xb9] ;  /* 0x0000b9240a9b7981 */ /* 0x004e64000c1e1100 */
[----:B-1----:R-:W-:-:S05]  /*5280*/  PRMT R3, R155, 0x8880, RZ ;  /* 0x000088809b037816 */ /* 0x002fca00000000ff */
[----:B------:R-:W-:-:S07]  /*5290*/  IMAD R12, R3, R154, RZ ;  /* 0x0000009a030c7224 */ /* 0x000fce00078e02ff */
.L_x_221:
[----:B------:R-:W-:Y:S05]  /*52a0*/  BSYNC B1 ;  /* 0x0000000000017941 */ /* 0x000fea0003800000 */
.L_x_220:
[----:B------:R-:W-:Y:S01]  /*52b0*/  @!P3 IMAD R119, R119, R153, R12 ;  /* 0x000000997777b224 */ /* 0x000fe200078e020c */
[----:B------:R-:W-:Y:S04]  /*52c0*/  BSSY B1, `(.L_x_222) ;  /* 0x0000006000017945 */ /* 0x000fe80003800000 */
[----:B------:R0:W-:Y:S01]  /*52d0*/  @!P3 STG.E.U8 desc[UR36][R6.64+0xb9], R119 ;  /* 0x0000b9770600b986 */ /* 0x0001e2000c101124 */
[----:B------:R-:W-:Y:S05]  /*52e0*/  @P5 BRA `(.L_x_223) ;  /* 0x00000000000c5947 */ /* 0x000fea0003800000 */
[----:B--2---:R-:W1:Y:S02]  /*52f0*/  LDG.E.U8 R155, desc[UR36][R8.64+0xc0] ;  /* 0x0000c024089b7981 */ /* 0x004e64000c1e1100 */
[----:B-1----:R-:W-:-:S05]  /*5300*/  PRMT R3, R155, 0x8880, RZ ;  /* 0x000088809b037816 */ /* 0x002fca00000000ff */
[----:B------:R-:W-:-:S07]  /*5310*/  IMAD R12, R3, R154, RZ ;  /* 0x0000009a030c7224 */ /* 0x000fce00078e02ff */
.L_x_223:
[----:B------:R-:W-:Y:S05]  /*5320*/  BSYNC B1 ;  /* 0x0000000000017941 */ /* 0x000fea0003800000 */
.L_x_222:
[----:B-1----:R-:W-:Y:S01]  /*5330*/  @!P5 IMAD R3, R120, R153, R12 ;  /* 0x000000997803d224 */ /* 0x002fe200078e020c */
[----:B------:R-:W-:Y:S04]  /*5340*/  BSSY B1, `(.L_x_224) ;  /* 0x0000006000017945 */ /* 0x000fe80003800000 */
[----:B------:R1:W-:Y:S01]  /*5350*/  @!P5 STG.E.U8 desc[UR36][R4.64+0xc0], R3 ;  /* 0x0000c0030400d986 */ /* 0x0003e2000c101124 */
[----:B------:R-:W-:Y:S05]  /*5360*/  @P2 BRA `(.L_x_225) ;  /* 0x00000000000c2947 */ /* 0x000fea0003800000 */
[----:B--2---:R-:W1:Y:S02]  /*5370*/  LDG.E.U8 R155, desc[UR36][R8.64+0xc1] ;  /* 0x0000c124089b7981 */ /* 0x004e64000c1e1100 */
[----:B-1----:R-:W-:-:S05]  /*5380*/  PRMT R3, R155, 0x8880, RZ ;  /* 0x000088809b037816 */ /* 0x002fca00000000ff */
[----:B------:R-:W-:-:S07]  /*5390*/  IMAD R12, R3, R154, RZ ;  /* 0x0000009a030c7224 */ /* 0x000fce00078e02ff */
.L_x_225:
[----:B------:R-:W-:Y:S05]  /*53a0*/  BSYNC B1 ;  /* 0x0000000000017941 */ /* 0x000fea0003800000 */
.L_x_224:
        /* <DEDUP_REMOVED lines=11> */
.L_x_227:
[----:B------:R-:W-:Y:S05]  /*5460*/  BSYNC B1 ;  /* 0x0000000000017941 */ /* 0x000fea0003800000 */
.L_x_226:
[----:B-1----:R-:W-:Y:S01]  /*5470*/  @!P4 IMAD R3, R122, R153, R12 ;  /* 0x000000997a03c224 */ /* 0x002fe200078e020c */
[----:B------:R-:W-:Y:S04]  /*5480*/  BSSY B1, `(.L_x_228) ;  /* 0x0000006000017945 */ /* 0x000fe80003800000 */
[----:B------:R1:W-:Y:S01]  /*5490*/  @!P4 STG.E.U8 desc[UR36][R6.64+0xc0], R3 ;  /* 0x0000c0030600c986 */ /* 0x0003e2000c101124 */
[----:B------:R-:W-:Y:S05]  /*54a0*/  @P3 BRA `(.L_x_229) ;  /* 0x00000000000c3947 */ /* 0x000fea0003800000 */
[----:B--2---:R-:W1:Y:S02]  /*54b0*/  LDG.E.U8 R155, desc[UR36][R10.64+0xc1] ;  /* 0x0000c1240a9b7981 */ /* 0x004e64000c1e1100 */
[----:B-1----:R-:W-:-:S05]  /*54c0*/  PRMT R3, R155, 0x8880, RZ ;  /* 0x000088809b037816 */ /* 0x002fca00000000ff */
[----:B------:R-:W-:-:S07]  /*54d0*/  IMAD R12, R3, R154, RZ ;  /* 0x0000009a030c7224 */ /* 0x000fce00078e02ff */
.L_x_229:
[----:B------:R-:W-:Y:S05]  /*54e0*/  BSYNC B1 ;  /* 0x0000000000017941 */ /* 0x000fea0003800000 */
.L_x_228:
[----:B------:R-:W-:Y:S01]  /*54f0*/  @!P3 IMAD R123, R123, R153, R12 ;  /* 0x000000997b7bb224 */ /* 0x000fe200078e020c */
[----:B------:R-:W-:Y:S04]  /*5500*/  BSSY B1, `(.L_x_230) ;  /* 0x0000006000017945 */ /* 0x000fe80003800000 */
[----:B------:R0:W-:Y:S01]  /*5510*/  @!P3 STG.E.U8 desc[UR36][R6.64+0xc1], R123 ;  /* 0x0000c17b0600b986 */ /* 0x0001e2000c101124 */
[----:B------:R-:W-:Y:S05]  /*5520*/  @P5 BRA `(.L_x_231) ;  /* 0x00000000000c5947 */ /* 0x000fea0003800000 */
[----:B--2---:R-:W1:Y:S02]  /*5530*/  LDG.E.U8 R155, desc[UR36][R8.64+0xc8] ;  /* 0x0000c824089b7981 */ /* 0x004e64000c1e1100 */
[----:B-1----:R-:W-:-:S05]  /*5540*/  PRMT R3, R155, 0x8880, RZ ;  /* 0x000088809b037816 */ /* 0x002fca00000000ff */
[----:B------:R-:W-:-:S07]  /*5550*/  IMAD R12, R3, R154, RZ ;  /* 0x0000009a030c7224 */ /* 0x000fce00078e02ff */
.L_x_231:
[----:B------:R-:W-:Y:S05]  /*5560*/  BSYNC B1 ;  /* 0x0000000000017941 */ /* 0x000fea0003800000 */
.L_x_230:
[----:B-1----:R-:W-:Y:S01]  /*5570*/  @!P5 IMAD R3, R124, R153, R12 ;  /* 0x000000997c03d224 */ /* 0x002fe200078e020c */
[----:B------:R-:W-:Y:S04]  /*5580*/  BSSY B1, `(.L_x_232) ;  /* 0x0000006000017945 */ /* 0x000fe80003800000 */
[----:B------:R1:W-:Y:S01]  /*5590*/  @!P5 STG.E.U8 desc[UR36][R4.64+0xc8], R3 ;  /* 0x0000c8030400d986 */ /* 0x0003e2000c101124 */
[----:B------:R-:W-:Y:S05]  /*55a0*/  @P2 BRA `(.L_x_233) ;  /* 0x00000000000c2947 */ /* 0x000fea0003800000 */
[----:B--2---:R-:W1:Y:S02]  /*55b0*/  LDG.E.U8 R155, desc[UR36][R8.64+0xc9] ;  /* 0x0000c924089b7981 */ /* 0x004e64000c1e1100 */
[----:B-1----:R-:W-:-:S05]  /*55c0*/  PRMT R3, R155, 0x8880, RZ ;  /* 0x000088809b037816 */ /* 0x002fca00000000ff */
[----:B------:R-:W-:-:S07]  /*55d0*/  IMAD R12, R3, R154, RZ ;  /* 0x0000009a030c7224 */ /* 0x000fce00078e02ff */
.L_x_233:
[----:B------:R-:W-:Y:S05]  /*55e0*/  BSYNC B1 ;  /* 0x0000000000017941 */ /* 0x000fea0003800000 */
.L_x_232:
        /* <DEDUP_REMOVED lines=11> */
.L_x_235:
[----:B------:R-:W-:Y:S05]  /*56a0*/  BSYNC B1 ;  /* 0x0000000000017941 */ /* 0x000fea0003800000 */
.L_x_234:
[----:B-1----:R-:W-:Y:S01]  /*56b0*/  @!P4 IMAD R3, R126, R153, R12 ;  /* 0x000000997e03c224 */ /* 0x002fe200078e020c */
[----:B------:R-:W-:Y:S04]  /*56c0*/  BSSY B1, `(.L_x_236) ;  /* 0x0000006000017945 */ /* 0x000fe80003800000 */
[----:B------:R1:W-:Y:S01]  /*56d0*/  @!P4 STG.E.U8 desc[UR36][R6.64+0xc8], R3 ;  /* 0x0000c8030600c986 */ /* 0x0003e2000c101124 */
[----:B------:R-:W-:Y:S05]  /*56e0*/  @P3 BRA `(.L_x_237) ;  /* 0x00000000000c3947 */ /* 0x000fea0003800000 */
[----:B--2---:R-:W1:Y:S02]  /*56f0*/  LDG.E.U8 R155, desc[UR36][R10.64+0xc9] ;  /* 0x0000c9240a9b7981 */ /* 0x004e64000c1e1100 */
[----:B-1----:R-:W-:-:S05]  /*5700*/  PRMT R3, R155, 0x8880, RZ ;  /* 0x000088809b037816 */ /* 0x002fca00000000ff */
[----:B------:R-:W-:-:S07]  /*5710*/  IMAD R12, R3, R154, RZ ;  /* 0x0000009a030c7224 */ /* 0x000fce00078e02ff */
.L_x_237:
[----:B------:R-:W-:Y:S05]  /*5720*/  BSYNC B1 ;  /* 0x0000000000017941 */ /* 0x000fea0003800000 */
.L_x_236:
[----:B------:R-:W-:Y:S01]  /*5730*/  @!P3 IMAD R127, R127, R153, R12 ;  /* 0x000000997f7fb224 */ /* 0x000fe200078e020c */
[----:B------:R-:W-:Y:S04]  /*5740*/  BSSY B1, `(.L_x_238) ;  /* 0x0000006000017945 */ /* 0x000fe80003800000 */
[----:B------:R0:W-:Y:S01]  /*5750*/  @!P3 STG.E.U8 desc[UR36][R6.64+0xc9], R127 ;  /* 0x0000c97f0600b986 */ /* 0x0001e2000c101124 */
[----:B------:R-:W-:Y:S05]  /*5760*/  @P5 BRA `(.L_x_239) ;  /* 0x00000000000c5947 */ /* 0x000fea0003800000 */
[----:B--2---:R-:W1:Y:S02]  /*5770*/  LDG.E.U8 R155, desc[UR36][R8.64+0xd0] ;  /* 0x0000d024089b7981 */ /* 0x004e64000c1e1100 */
[----:B-1----:R-:W-:-:S05]  /*5780*/  PRMT R3, R155, 0x8880, RZ ;  /* 0x000088809b037816 */ /* 0x002fca00000000ff */
[----:B------:R-:W-:-:S07]  /*5790*/  IMAD R12, R3, R154, RZ ;  /* 0x0000009a030c7224 */ /* 0x000fce00078e02ff */
.L_x_239:
[----:B------:R-:W-:Y:S05]  /*57a0*/  BSYNC B1 ;  /* 0x0000000000017941 */ /* 0x000fea0003800000 */
.L_x_238:
[----:B-1----:R-:W-:Y:S01]  /*57b0*/  @!P5 IMAD R3, R128, R153, R12 ;  /* 0x000000998003d224 */ /* 0x002fe200078e020c */
[----:B------:R-:W-:Y:S04]  /*57c0*/  BSSY B1, `(.L_x_240) ;  /* 0x0000006000017945 */ /* 0x000fe80003800000 */
[----:B------:R1:W-:Y:S01]  /*57d0*/  @!P5 STG.E.U8 desc[UR36][R4.64+0xd0], R3 ;  /* 0x0000d0030400d986 */ /* 0x0003e2000c101124 */
[----:B------:R-:W-:Y:S05]  /*57e0*/  @P2 BRA `(.L_x_241) ;  /* 0x00000000000c2947 */ /* 0x000fea0003800000 */
[----:B--2---:R-:W1:Y:S02]  /*57f0*/  LDG.E.U8 R155, desc[UR36][R8.64+0xd1] ;  /* 0x0000d124089b7981 */ /* 0x004e64000c1e1100 */
[----:B-1----:R-:W-:-:S05]  /*5800*/  PRMT R3, R155, 0x8880, RZ ;  /* 0x000088809b037816 */ /* 0x002fca00000000ff */
[----:B------:R-:W-:-:S07]  /*5810*/  IMAD R12, R3, R154, RZ ;  /* 0x0000009a030c7224 */ /* 0x000fce00078e02ff */
.L_x_241:
[----:B------:R-:W-:Y:S05]  /*5820*/  BSYNC B1 ;  /* 0x0000000000017941 */ /* 0x000fea0003800000 */
.L_x_240:
        /* <DEDUP_REMOVED lines=11> */
.L_x_243:
[----:B------:R-:W-:Y:S05]  /*58e0*/  BSYNC B1 ;  /* 0x0000000000017941 */ /* 0x000fea0003800000 */
.L_x_242:
[----:B-1----:R-:W-:Y:S01]  /*58f0*/  @!P4 IMAD R3, R130, R153, R12 ;  /* 0x000000998203c224 */ /* 0x002fe200078e020c */
[----:B------:R-:W-:Y:S04]  /*5900*/  BSSY B1, `(.L_x_244) ;  /* 0x0000006000017945 */ /* 0x000fe80003800000 */
[----:B------:R1:W-:Y:S01]  /*5910*/  @!P4 STG.E.U8 desc[UR36][R6.64+0xd0], R3 ;  /* 0x0000d0030600c986 */ /* 0x0003e2000c101124 */
[----:B------:R-:W-:Y:S05]  /*5920*/  @P3 BRA `(.L_x_245) ;  /* 0x00000000000c3947 */ /* 0x000fea0003800000 */
[----:B--2---:R-:W1:Y:S02]  /*5930*/  LDG.E.U8 R155, desc[UR36][R10.64+0xd1] ;  /* 0x0000d1240a9b7981 */ /* 0x004e64000c1e1100 */
[----:B-1----:R-:W-:-:S05]  /*5940*/  PRMT R3, R155, 0x8880, RZ ;  /* 0x000088809b037816 */ /* 0x002fca00000000ff */
[----:B------:R-:W-:-:S07]  /*5950*/  IMAD R12, R3, R154, RZ ;  /* 0x0000009a030c7224 */ /* 0x000fce00078e02ff */
.L_x_245:
[----:B------:R-:W-:Y:S05]  /*5960*/  BSYNC B1 ;  /* 0x0000000000017941 */ /* 0x000fea0003800000 */
.L_x_244:
[----:B------:R-:W-:Y:S01]  /*5970*/  @!P3 IMAD R131, R131, R153, R12 ;  /* 0x000000998383b224 */ /* 0x000fe200078e020c */
[----:B------:R-:W-:Y:S04]  /*5980*/  BSSY B1, `(.L_x_246) ;  /* 0x0000006000017945 */ /* 0x000fe80003800000 */
[----:B------:R0:W-:Y:S01]  /*5990*/  @!P3 STG.E.U8 desc[UR36][R6.64+0xd1], R131 ;  /* 0x0000d1830600b986 */ /* 0x0001e2000c101124 */
[----:B------:R-:W-:Y:S05]  /*59a0*/  @P5 BRA `(.L_x_247) ;  /* 0x00000000000c5947 */ /* 0x000fea0003800000 */
[----:B--2---:R-:W1:Y:S02]  /*59b0*/  LDG.E.U8 R155, desc[UR36][R8.64+0xd8] ;  /* 0x0000d824089b7981 */ /* 0x004e64000c1e1100 */
[----:B-1----:R-:W-:-:S05]  /*59c0*/  PRMT R3, R155, 0x8880, RZ ;  /* 0x000088809b037816 */ /* 0x002fca00000000ff */
[----:B------:R-:W-:-:S07]  /*59d0*/  IMAD R12, R3, R154, RZ ;  /* 0x0000009a030c7224 */ /* 0x000fce00078e02ff */
.L_x_247:
[----:B------:R-:W-:Y:S05]  /*59e0*/  BSYNC B1 ;  /* 0x0000000000017941 */ /* 0x000fea0003800000 */
.L_x_246:
[----:B-1----:R-:W-:Y:S01]  /*59f0*/  @!P5 IMAD R3, R132, R153, R12 ;  /* 0x000000998403d224 */ /* 0x002fe200078e020c */
[----:B------:R-:W-:Y:S04]  /*5a00*/  BSSY B1, `(.L_x_248) ;  /* 0x0000006000017945 */ /* 0x000fe80003800000 */
[----:B------:R1:W-:Y:S01]  /*5a10*/  @!P5 STG.E.U8 desc[UR36][R4.64+0xd8], R3 ;  /* 0x0000d8030400d986 */ /* 0x0003e2000c101124 */
[----:B------:R-:W-:Y:S05]  /*5a20*/  @P2 BRA `(.L_x_249) ;  /* 0x00000000000c2947 */ /* 0x000fea0003800000 */
[----:B--2---:R-:W1:Y:S02]  /*5a30*/  LDG.E.U8 R155, desc[UR36][R8.64+0xd9] ;  /* 0x0000d924089b7981 */ /* 0x004e64000c1e1100 */
[----:B-1----:R-:W-:-:S05]  /*5a40*/  PRMT R3, R155, 0x8880, RZ ;  /* 0x000088809b037816 */ /* 0x002fca00000000ff */
[----:B------:R-:W-:-:S07]  /*5a50*/  IMAD R12, R3, R154, RZ ;  /* 0x0000009a030c7224 */ /* 0x000fce00078e02ff */
.L_x_249:
[----:B------:R-:W-:Y:S05]  /*5a60*/  BSYNC B1 ;  /* 0x0000000000017941 */ /* 0x000fea0003800000 */
.L_x_248:
        /* <DEDUP_REMOVED lines=11> */
.L_x_251:
[----:B------:R-:W-:Y:S05]  /*5b20*/  BSYNC B1 ;  /* 0x0000000000017941 */ /* 0x000fea0003800000 */
.L_x_250:
[----:B-1----:R-:W-:Y:S01]  /*5b30*/  @!P4 IMAD R3, R134, R153, R12 ;  /* 0x000000998603c224 */ /* 0x002fe200078e020c */
[----:B------:R-:W-:Y:S04]  /*5b40*/  BSSY B1, `(.L_x_252) ;  /* 0x0000006000017945 */ /* 0x000fe80003800000 */
[----:B------:R1:W-:Y:S01]  /*5b50*/  @!P4 STG.E.U8 desc[UR36][R6.64+0xd8], R3 ;  /* 0x0000d8030600c986 */ /* 0x0003e2000c101124 */
[----:B------:R-:W-:Y:S05]  /*5b60*/  @P3 BRA `(.L_x_253) ;  /* 0x00000000000c3947 */ /* 0x000fea0003800000 */
[----:B--2---:R-:W1:Y:S02]  /*5b70*/  LDG.E.U8 R155, desc[UR36][R10.64+0xd9] ;  /* 0x0000d9240a9b7981 */ /* 0x004e64000c1e1100 */
[----:B-1----:R-:W-:-:S05]  /*5b80*/  PRMT R3, R155, 0x8880, RZ ;  /* 0x000088809b037816 */ /* 0x002fca00000000ff */
[----:B------:R-:W-:-:S07]  /*5b90*/  IMAD R12, R3, R154, RZ ;  /* 0x0000009a030c7224 */ /* 0x000fce00078e02ff */
.L_x_253:
[----:B------:R-:W-:Y:S05]  /*5ba0*/  BSYNC B1 ;  /* 0x0000000000017941 */ /* 0x000fea0003800000 */
.L_x_252:
[----:B------:R-:W-:Y:S01]  /*5bb0*/  @!P3 IMAD R135, R135, R153, R12 ;  /* 0x000000998787b224 */ /* 0x000fe200078e020c */
[----:B------:R-:W-:Y:S04]  /*5bc0*/  BSSY B1, `(.L_x_254) ;  /* 0x0000006000017945 */ /* 0x000fe80003800000 */
[----:B------:R0:W-:Y:S01]  /*5bd0*/  @!P3 STG.E.U8 desc[UR36][R6.64+0xd9], R135 ;  /* 0x0000d9870600b986 */ /* 0x0001e2000c101124 */
[----:B------:R-:W-:Y:S05]  /*5be0*/  @P5 BRA `(.L_x_255) ;  /* 0x00000000000c5947 */ /* 0x000fea0003800000 */
[----:B--2---:R-:W1:Y:S02]  /*5bf0*/  LDG.E.U8 R155, desc[UR36][R8.64+0xe0] ;  /* 0x0000e024089b7981 */ /* 0x004e64000c1e1100 */
[----:B-1----:R-:W-:-:S05]  /*5c00*/  PRMT R3, R155, 0x8880, RZ ;  /* 0x000088809b037816 */ /* 0x002fca00000000ff */
[----:B------:R-:W-:-:S07]  /*5c10*/  IMAD R12, R3, R154, RZ ;  /* 0x0000009a030c7224 */ /* 0x000fce00078e02ff */
.L_x_255:
[----:B------:R-:W-:Y:S05]  /*5c20*/  BSYNC B1 ;  /* 0x0000000000017941 */ /* 0x000fea0003800000 */
.L_x_254:
[----:B-1----:R-:W-:Y:S01]  /*5c30*/  @!P5 IMAD R3, R136, R153, R12 ;  /* 0x000000998803d224 */ /* 0x002fe200078e020c */
[----:B------:R-:W-:Y:S04]  /*5c40*/  BSSY B1, `(.L_x_256) ;  /* 0x0000006000017945 */ /* 0x000fe80003800000 */
[----:B------:R1:W-:Y:S01]  /*5c50*/  @!P5 STG.E.U8 desc[UR36][R4.64+0xe0], R3 ;  /* 0x0000e0030400d986 */ /* 0x0003e2000c101124 */
[----:B------:R-:W-:Y:S05]  /*5c60*/  @P2 BRA `(.L_x_257) ;  /* 0x00000000000c2947 */ /* 0x000fea0003800000 */
[----:B--2---:R-:W1:Y:S02]  /*5c70*/  LDG.E.U8 R155, desc[UR36][R8.64+0xe1] ;  /* 0x0000e124089b7981 */ /* 0x004e64000c1e1100 */
[----:B-1----:R-:W-:-:S05]  /*5c80*/  PRMT R3, R155, 0x8880, RZ ;  /* 0x000088809b037816 */ /* 0x002fca00000000ff */
[----:B------:R-:W-:-:S07]  /*5c90*/  IMAD R12, R3, R154, RZ ;  /* 0x0000009a030c7224 */ /* 0x000fce00078e02ff */
.L_x_257:
[----:B------:R-:W-:Y:S05]  /*5ca0*/  BSYNC B1 ;  /* 0x0000000000017941 */ /* 0x000fea0003800000 */
.L_x_256:
        /* <DEDUP_REMOVED lines=11> */
.L_x_259:
[----:B------:R-:W-:Y:S05]  /*5d60*/  BSYNC B1 ;  /* 0x0000000000017941 */ /* 0x000fea0003800000 */
.L_x_258:
[----:B-1----:R-:W-:Y:S01]  /*5d70*/  @!P4 IMAD R3, R138, R153, R12 ;  /* 0x000000998a03c224 */ /* 0x002fe200078e020c */
[----:B------:R-:W-:Y:S04]  /*5d80*/  BSSY B1, `(.L_x_260) ;  /* 0x0000006000017945 */ /* 0x000fe80003800000 */
[----:B------:R1:W-:Y:S01]  /*5d90*/  @!P4 STG.E.U8 desc[UR36][R6.64+0xe0], R3 ;  /* 0x0000e0030600c986 */ /* 0x0003e2000c101124 */
[----:B------:R-:W-:Y:S05]  /*5da0*/  @P3 BRA `(.L_x_261) ;  /* 0x00000000000c3947 */ /* 0x000fea0003800000 */
[----:B--2---:R-:W1:Y:S02]  /*5db0*/  LDG.E.U8 R155, desc[UR36][R10.64+0xe1] ;  /* 0x0000e1240a9b7981 */ /* 0x004e64000c1e1100 */
[----:B-1----:R-:W-:-:S05]  /*5dc0*/  PRMT R3, R155, 0x8880, RZ ;  /* 0x000088809b037816 */ /* 0x002fca00000000ff */
[----:B------:R-:W-:-:S07]  /*5dd0*/  IMAD R12, R3, R154, RZ ;  /* 0x0000009a030c7224 */ /* 0x000fce00078e02ff */
.L_x_261:
[----:B------:R-:W-:Y:S05]  /*5de0*/  BSYNC B1 ;  /* 0x0000000000017941 */ /* 0x000fea0003800000 */
.L_x_260:
[----:B------:R-:W-:Y:S01]  /*5df0*/  @!P3 IMAD R139, R139, R153, R12 ;  /* 0x000000998b8bb224 */ /* 0x000fe200078e020c */
[----:B------:R-:W-:Y:S04]  /*5e00*/  BSSY B1, `(.L_x_262) ;  /* 0x0000006000017945 */ /* 0x000fe80003800000 */
[----:B------:R0:W-:Y:S01]  /*5e10*/  @!P3 STG.E.U8 desc[UR36][R6.64+0xe1], R139 ;  /* 0x0000e18b0600b986 */ /* 0x0001e2000c101124 */
[----:B------:R-:W-:Y:S05]  /*5e20*/  @P5 BRA `(.L_x_263) ;  /* 0x00000000000c5947 */ /* 0x000fea0003800000 */
[----:B--2---:R-:W1:Y:S02]  /*5e30*/  LDG.E.U8 R155, desc[UR36][R8.64+0xe8] ;  /* 0x0000e824089b7981 */ /* 0x004e64000c1e1100 */
[----:B-1----:R-:W-:-:S05]  /*5e40*/  PRMT R3, R155, 0x8880, RZ ;  /* 0x000088809b037816 */ /* 0x002fca00000000ff */
[----:B------:R-:W-:-:S07]  /*5e50*/  IMAD R12, R3, R154, RZ ;  /* 0x0000009a030c7224 */ /* 0x000fce00078e02ff */
.L_x_263:
[----:B------:R-:W-:Y:S05]  /*5e60*/  BSYNC B1 ;  /* 0x0000000000017941 */ /* 0x000fea0003800000 */
.L_x_262:
[----:B-1----:R-:W-:Y:S01]  /*5e70*/  @!P5 IMAD R3, R140, R153, R12 ;  /* 0x000000998c03d224 */ /* 0x002fe200078e020c */
[----:B------:R-:W-:Y:S04]  /*5e80*/  BSSY B1, `(.L_x_264) ;  /* 0x0000006000017945 */ /* 0x000fe80003800000 */
[----:B------:R1:W-:Y:S01]  /*5e90*/  @!P5 STG.E.U8 desc[UR36][R4.64+0xe8], R3 ;  /* 0x0000e8030400d986 */ /* 0x0003e2000c101124 */
[----:B------:R-:W-:Y:S05]  /*5ea0*/  @P2 BRA `(.L_x_265) ;  /* 0x00000000000c2947 */ /* 0x000fea0003800000 */
[----:B--2---:R-:W1:Y:S02]  /*5eb0*/  LDG.E.U8 R155, desc[UR36][R8.64+0xe9] ;  /* 0x0000e924089b7981 */ /* 0x004e64000c1e1100 */
[----:B-1----:R-:W-:-:S05]  /*5ec0*/  PRMT R3, R155, 0x8880, RZ ;  /* 0x000088809b037816 */ /* 0x002fca00000000ff */
[----:B------:R-:W-:-:S07]  /*5ed0*/  IMAD R12, R3, R154, RZ ;  /* 0x0000009a030c7224 */ /* 0x000fce00078e02ff */
.L_x_265:
[----:B------:R-:W-:Y:S05]  /*5ee0*/  BSYNC B1 ;  /* 0x0000000000017941 */ /* 0x000fea0003800000 */
.L_x_264:
        /* <DEDUP_REMOVED lines=11> */
.L_x_267:
[----:B------:R-:W-:Y:S05]  /*5fa0*/  BSYNC B1 ;  /* 0x0000000000017941 */ /* 0x000fea0003800000 */
.L_x_266:
[----:B-1----:R-:W-:Y:S01]  /*5fb0*/  @!P4 IMAD R3, R142, R153, R12 ;  /* 0x000000998e03c224 */ /* 0x002fe200078e020c */
[----:B------:R-:W-:Y:S04]  /*5fc0*/  BSSY B1, `(.L_x_268) ;  /* 0x0000006000017945 */ /* 0x000fe80003800000 */
[----:B------:R1:W-:Y:S01]  /*5fd0*/  @!P4 STG.E.U8 desc[UR36][R6.64+0xe8], R3 ;  /* 0x0000e8030600c986 */ /* 0x0003e2000c101124 */
[----:B------:R-:W-:Y:S05]  /*5fe0*/  @P3 BRA `(.L_x_269) ;  /* 0x00000000000c3947 */ /* 0x000fea0003800000 */
[----:B--2---:R-:W1:Y:S02]  /*5ff0*/  LDG.E.U8 R155, desc[UR36][R10.64+0xe9] ;  /* 0x0000e9240a9b7981 */ /* 0x004e64000c1e1100 */
[----:B-1----:R-:W-:-:S05]  /*6000*/  PRMT R3, R155, 0x8880, RZ ;  /* 0x000088809b037816 */ /* 0x002fca00000000ff */
[----:B------:R-:W-:-:S07]  /*6010*/  IMAD R12, R3, R154, RZ ;  /* 0x0000009a030c7224 */ /* 0x000fce00078e02ff */
.L_x_269:
[----:B------:R-:W-:Y:S05]  /*6020*/  BSYNC B1 ;  /* 0x0000000000017941 */ /* 0x000fea0003800000 */
.L_x_268:
[----:B------:R-:W-:Y:S01]  /*6030*/  @!P3 IMAD R143, R143, R153, R12 ;  /* 0x000000998f8fb224 */ /* 0x000fe200078e020c */
[----:B------:R-:W-:Y:S04]  /*6040*/  BSSY B1, `(.L_x_270) ;  /* 0x0000006000017945 */ /* 0x000fe80003800000 */
[----:B------:R0:W-:Y:S01]  /*6050*/  @!P3 STG.E.U8 desc[UR36][R6.64+0xe9], R143 ;  /* 0x0000e98f0600b986 */ /* 0x0001e2000c101124 */
[----:B------:R-:W-:Y:S05]  /*6060*/  @P5 BRA `(.L_x_271) ;  /* 0x00000000000c5947 */ /* 0x000fea0003800000 */
[----:B--2---:R-:W1:Y:S02]  /*6070*/  LDG.E.U8 R155, desc[UR36][R8.64+0xf0] ;  /* 0x0000f024089b7981 */ /* 0x004e64000c1e1100 */
[----:B-1----:R-:W-:-:S05]  /*6080*/  PRMT R3, R155, 0x8880, RZ ;  /* 0x000088809b037816 */ /* 0x002fca00000000ff */
[----:B------:R-:W-:-:S07]  /*6090*/  IMAD R12, R3, R154, RZ ;  /* 0x0000009a030c7224 */ /* 0x000fce00078e02ff */
.L_x_271:
[----:B------:R-:W-:Y:S05]  /*60a0*/  BSYNC B1 ;  /* 0x0000000000017941 */ /* 0x000fea0003800000 */
.L_x_270:
[----:B-1----:R-:W-:Y:S01]  /*60b0*/  @!P5 IMAD R3, R144, R153, R12 ;  /* 0x000000999003d224 */ /* 0x002fe200078e020c */
[----:B------:R-:W-:Y:S04]  /*60c0*/  BSSY B1, `(.L_x_272) ;  /* 0x0000006000017945 */ /* 0x000fe80003800000 */
[----:B------:R1:W-:Y:S01]  /*60d0*/  @!P5 STG.E.U8 desc[UR36][R4.64+0xf0], R3 ;  /* 0x0000f0030400d986 */ /* 0x0003e2000c101124 */
[----:B------:R-:W-:Y:S05]  /*60e0*/  @P2 BRA `(.L_x_273) ;  /* 0x00000000000c2947 */ /* 0x000fea0003800000 */
[----:B--2---:R-:W1:Y:S02]  /*60f0*/  LDG.E.U8 R155, desc[UR36][R8.64+0xf1] ;  /* 0x0000f124089b7981 */ /* 0x004e64000c1e1100 */
[----:B-1----:R-:W-:-:S05]  /*6100*/  PRMT R3, R155, 0x8880, RZ ;  /* 0x000088809b037816 */ /* 0x002fca00000000ff */
[----:B------:R-:W-:-:S07]  /*6110*/  IMAD R12, R3, R154, RZ ;  /* 0x0000009a030c7224 */ /* 0x000fce00078e02ff */
.L_x_273:
[----:B------:R-:W-:Y:S05]  /*6120*/  BSYNC B1 ;  /* 0x0000000000017941 */ /* 0x000fea0003800000 */
.L_x_272:
[C---:B------:R-:W-:Y:S01]  /*6130*/  ISETP.LT.OR P4, PT, R0.reuse, 0xf1, !P0 ;  /* 0x000000f10000780c */ /* 0x040fe20004781670 */
[----:B------:R-:W-:Y:S01]  /*6140*/  @!P2 IMAD R145, R145, R153, R12 ;  /* 0x000000999191a224 */ /* 0x000fe200078e020c */
[----:B------:R-:W-:Y:S01]  /*6150*/  BSSY B1, `(.L_x_274) ;  /* 0x000000a000017945 */ /* 0x000fe20003800000 */
[C---:B------:R-:W-:Y:S02]  /*6160*/  ISETP.LT.OR P3, PT, R0.reuse, 0xf2, !P0 ;  /* 0x000000f20000780c */ /* 0x040fe40004761670 */
        /* <DEDUP_REMOVED lines=8> */
.L_x_275:
[----:B------:R-:W-:Y:S05]  /*61f0*/  BSYNC B1 ;  /* 0x0000000000017941 */ /* 0x000fea0003800000 */
.L_x_274:
[----:B-1----:R-:W-:Y:S01]  /*6200*/  @!P4 IMAD R3, R146, R153, R12 ;  /* 0x000000999203c224 */ /* 0x002fe200078e020c */
[----:B------:R-:W-:Y:S04]  /*6210*/  BSSY B1, `(.L_x_276) ;  /* 0x0000006000017945 */ /* 0x000fe80003800000 */
[----:B------:R1:W-:Y:S01]  /*6220*/  @!P4 STG.E.U8 desc[UR36][R6.64+0xf0], R3 ;  /* 0x0000f0030600c986 */ /* 0x0003e2000c101124 */
[----:B------:R-:W-:Y:S05]  /*6230*/  @P3 BRA `(.L_x_277) ;  /* 0x00000000000c3947 */ /* 0x000fea0003800000 */
[----:B--2---:R-:W1:Y:S02]  /*6240*/  LDG.E.U8 R155, desc[UR36][R10.64+0xf1] ;  /* 0x0000f1240a9b7981 */ /* 0x004e64000c1e1100 */
[----:B-1----:R-:W-:-:S05]  /*6250*/  PRMT R3, R155, 0x8880, RZ ;  /* 0x000088809b037816 */ /* 0x002fca00000000ff */
[----:B------:R-:W-:-:S07]  /*6260*/  IMAD R12, R3, R154, RZ ;  /* 0x0000009a030c7224 */ /* 0x000fce00078e02ff */
.L_x_277:
[----:B------:R-:W-:Y:S05]  /*6270*/  BSYNC B1 ;  /* 0x0000000000017941 */ /* 0x000fea0003800000 */
.L_x_276:
[----:B------:R-:W-:Y:S01]  /*6280*/  @!P3 IMAD R147, R147, R153, R12 ;  /* 0x000000999393b224 */ /* 0x000fe200078e020c */
[----:B------:R-:W-:Y:S04]  /*6290*/  BSSY B1, `(.L_x_278) ;  /* 0x0000006000017945 */ /* 0x000fe80003800000 */
[----:B------:R0:W-:Y:S01]  /*62a0*/  @!P3 STG.E.U8 desc[UR36][R6.64+0xf1], R147 ;  /* 0x0000f1930600b986 */ /* 0x0001e2000c101124 */
[----:B------:R-:W-:Y:S05]  /*62b0*/  @P2 BRA `(.L_x_279) ;  /* 0x00000000000c2947 */ /* 0x000fea0003800000 */
[----:B--2---:R-:W1:Y:S02]  /*62c0*/  LDG.E.U8 R155, desc[UR36][R8.64+0xf8] ;  /* 0x0000f824089b7981 */ /* 0x004e64000c1e1100 */
[----:B-1----:R-:W-:-:S05]  /*62d0*/  PRMT R3, R155, 0x8880, RZ ;  /* 0x000088809b037816 */ /* 0x002fca00000000ff */
[----:B------:R-:W-:-:S07]  /*62e0*/  IMAD R12, R3, R154, RZ ;  /* 0x0000009a030c7224 */ /* 0x000fce00078e02ff */
.L_x_279:
[----:B------:R-:W-:Y:S05]  /*62f0*/  BSYNC B1 ;  /* 0x0000000000017941 */ /* 0x000fea0003800000 */
.L_x_278:
[----:B-1----:R-:W-:Y:S01]  /*6300*/  @!P2 IMAD R3, R148, R153, R12 ;  /* 0x000000999403a224 */ /* 0x002fe200078e020c */
[----:B------:R-:W-:Y:S04]  /*6310*/  BSSY B1, `(.L_x_280) ;  /* 0x0000006000017945 */ /* 0x000fe80003800000 */
[----:B------:R1:W-:Y:S01]  /*6320*/  @!P2 STG.E.U8 desc[UR36][R4.64+0xf8], R3 ;  /* 0x0000f8030400a986 */ /* 0x0003e2000c101124 */
[----:B------:R-:W-:Y:S05]  /*6330*/  @P1 BRA `(.L_x_281) ;  /* 0x00000000000c1947 */ /* 0x000fea0003800000 */
[----:B--2---:R-:W1:Y:S02]  /*6340*/  LDG.E.U8 R155, desc[UR36][R8.64+0xf9] ;  /* 0x0000f924089b7981 */ /* 0x004e64000c1e1100 */
[----:B-1----:R-:W-:-:S05]  /*6350*/  PRMT R3, R155, 0x8880, RZ ;  /* 0x000088809b037816 */ /* 0x002fca00000000ff */
[----:B------:R-:W-:-:S07]  /*6360*/  IMAD R12, R3, R154, RZ ;  /* 0x0000009a030c7224 */ /* 0x000fce00078e02ff */
.L_x_281:
[----:B------:R-:W-:Y:S05]  /*6370*/  BSYNC B1 ;  /* 0x0000000000017941 */ /* 0x000fea0003800000 */
.L_x_280:
[----:B------:R-:W-:Y:S01]  /*6380*/  @!P1 IMAD R149, R149, R153, R12 ;  /* 0x0000009995959224 */ /* 0x000fe200078e020c */
[----:B------:R-:W-:Y:S04]  /*6390*/  BSSY B1, `(.L_x_282) ;  /* 0x0000006000017945 */ /* 0x000fe80003800000 */
[----:B------:R0:W-:Y:S01]  /*63a0*/  @!P1 STG.E.U8 desc[UR36][R4.64+0xf9], R149 ;  /* 0x0000f99504009986 */ /* 0x0001e2000c101124 */
[----:B------:R-:W-:Y:S05]  /*63b0*/  @P5 BRA `(.L_x_283) ;  /* 0x00000000000c5947 */ /* 0x000fea0003800000 */
[----:B--2---:R-:W1:Y:S02]  /*63c0*/  LDG.E.U8 R155, desc[UR36][R10.64+0xf8] ;  /* 0x0000f8240a9b7981 */ /* 0x004e64000c1e1100 */
[----:B-1----:R-:W-:-:S05]  /*63d0*/  PRMT R3, R155, 0x8880, RZ ;  /* 0x000088809b037816 */ /* 0x002fca00000000ff */
[----:B------:R-:W-:-:S07]  /*63e0*/  IMAD R12, R3, R154, RZ ;  /* 0x0000009a030c7224 */ /* 0x000fce00078e02ff */
.L_x_283:
[----:B------:R-:W-:Y:S05]  /*63f0*/  BSYNC B1 ;  /* 0x0000000000017941 */ /* 0x000fea0003800000 */
.L_x_282:
[----:B-1----:R-:W-:Y:S01]  /*6400*/  @!P5 IMAD R3, R150, R153, R12 ;  /* 0x000000999603d224 */ /* 0x002fe200078e020c */
[----:B------:R-:W-:Y:S01]  /*6410*/  ISETP.LT.OR P0, PT, R0, 0xfa, !P0 ;  /* 0x000000fa0000780c */ /* 0x000fe20004701670 */
[----:B------:R-:W-:Y:S03]  /*6420*/  BSSY B1, `(.L_x_284) ;  /* 0x0000006000017945 */ /* 0x000fe60003800000 */
[----:B------:R1:W-:Y:S09]  /*6430*/  @!P5 STG.E.U8 desc[UR36][R6.64+0xf8], R3 ;  /* 0x0000f8030600d986 */ /* 0x0003f2000c101124 */
[----:B------:R-:W-:Y:S05]  /*6440*/  @P0 BRA `(.L_x_285) ;  /* 0x00000000000c0947 */ /* 0x000fea0003800000 */
[----:B--2---:R-:W1:Y:S02]  /*6450*/  LDG.E.U8 R155, desc[UR36][R10.64+0xf9] ;  /* 0x0000f9240a9b7981 */ /* 0x004e64000c1e1100 */
[----:B-1----:R-:W-:-:S05]  /*6460*/  PRMT R3, R155, 0x8880, RZ ;  /* 0x000088809b037816 */ /* 0x002fca00000000ff */
[----:B------:R-:W-:-:S07]  /*6470*/  IMAD R12, R3, R154, RZ ;  /* 0x0000009a030c7224 */ /* 0x000fce00078e02ff */
.L_x_285:
[----:B------:R-:W-:Y:S05]  /*6480*/  BSYNC B1 ;  /* 0x0000000000017941 */ /* 0x000fea0003800000 */
.L_x_284:
[----:B------:R-:W-:Y:S01]  /*6490*/  IMAD R151, R151, R153, R12 ;  /* 0x0000009997977224 */ /* 0x000fe200078e020c */
[----:B------:R-:W-:Y:S06]  /*64a0*/  @P0 BRA `(.L_x_286) ;  /* 0x0000001800100947 */ /* 0x000fec0003800000 */
[----:B------:R0:W-:Y:S01]  /*64b0*/  STG.E.U8 desc[UR36][R6.64+0xf9], R151 ;  /* 0x0000f99706007986 */ /* 0x0001e2000c101124 */
[----:B------:R-:W-:Y:S05]  /*64c0*/  BRA `(.L_x_286) ;  /* 0x0000001800087947 */ /* 0x000fea0003800000 */
.L_x_29:
[C---:B------:R-:W-:Y:S02]  /*64d0*/  ISETP.GE.AND P1, PT, R160.reuse, 0x1, PT ;  /* 0x00000001a000780c */ /* 0x040fe40003f26270 */
[----:B------:R-:W-:Y:S02]  /*64e0*/  ISETP.GE.AND P0, PT, R160, 0x9, PT ;  /* 0x00000009a000780c */ /* 0x000fe40003f06270 */
[C---:B------:R-:W-:Y:S02]  /*64f0*/  ISETP.LT.OR P4, PT, R0.reuse, 0x1, !P1 ;  /* 0x000000010000780c */ /* 0x040fe40004f81670 */
[C---:B------:R-:W-:Y:S02]  /*6500*/  ISETP.LT.OR P3, PT, R0.reuse, 0x2, !P1 ;  /* 0x000000020000780c */ /* 0x040fe40004f61670 */
[C---:B------:R-:W-:Y:S02]  /*6510*/  ISETP.LT.OR P2, PT, R0.reuse, 0x1, !P0 ;  /* 0x000000010000780c */ /* 0x040fe40004741670 */
[----:B------:R-:W-:-:S07]  /*6520*/  ISETP.LT.OR P5, PT, R0, 0x2, !P0 ;  /* 0x000000020000780c */ /* 0x000fce00047a1670 */
[-C--:B------:R-:W-:Y:S02]  /*6530*/  @!P4 IMAD R3, R24, R153.reuse, RZ ;  /* 0x000000991803c224 */ /* 0x080fe400078e02ff */
[-C--:B------:R-:W-:Y:S02]  /*6540*/  @!P3 IMAD R25, R25, R153.reuse, RZ ;  /* 0x000000991919b224 */ /* 0x080fe400078e02ff */
[-C--:B------:R-:W-:Y:S01]  /*6550*/  @!P2 IMAD R9, R26, R153.reuse, RZ ;  /* 0x000000991a09a224 */ /* 0x080fe200078e02ff */
[----:B------:R0:W-:Y:S01]  /*6560*/  @!P4 STG.E.U8 desc[UR36][R4.64], R3 ;  /* 0x000000030400c986 */ /* 0x0001e2000c101124 */
[C---:B------:R-:W-:Y:S01]  /*6570*/  ISETP.LT.OR P4, PT, R0.reuse, 0x9, !P1 ;  /* 0x000000090000780c */ /* 0x040fe20004f81670 */
[----:B------:R-:W-:Y:S02]  /*6580*/  @!P5 IMAD R27, R27, R153, RZ ;  /* 0x000000991b1bd224 */ /* 0x000fe400078e02ff */
[----:B------:R-:W-:Y:S01]  /*6590*/  @!P3 STG.E.U8 desc[UR36][R4.64+0x1], R25 ;  /* 0x000001190400b986 */ /* 0x000fe2000c101124 */
[----:B------:R-:W-:-:S03]  /*65a0*/  ISETP.LT.OR P3, PT, R0, 0xa, !P1 ;  /* 0x0000000a0000780c */ /* 0x000fc60004f61670 */
[----:B------:R1:W-:Y:S01]  /*65b0*/  @!P2 STG.E.U8 desc[UR36][R6.64], R9 ;  /* 0x000000090600a986 */ /* 0x0003e2000c101124 */
[----:B------:R-:W-:-:S03]  /*65c0*/  ISETP.LT.OR P2, PT, R0, 0x9, !P0 ;  /* 0x000000090000780c */ /* 0x000fc60004741670 */
[----:B------:R-:W-:Y:S01]  /*65d0*/  @!P5 STG.E.U8 desc[UR36][R6.64+0x1], R27 ;  /* 0x0000011b0600d986 */ /* 0x000fe2000c101124 */
[----:B------:R-:W-:Y:S01]  /*65e0*/  ISETP.LT.OR P5, PT, R0, 0xa, !P0 ;  /* 0x0000000a0000780c */ /* 0x000fe200047a1670 */
[----:B------:R-:W-:-:S04]  /*65f0*/  @!P4 IMAD R11, R28, R153, RZ ;  /* 0x000000991c0bc224 */ /* 0x000fc800078e02ff */
[-C--:B------:R-:W-:Y:S01]  /*6600*/  @!P3 IMAD R29, R29, R153.reuse, RZ ;  /* 0x000000991d1db224 */ /* 0x080fe200078e02ff */
[----:B------:R-:W-:Y:S01]  /*6610*/  @!P4 STG.E.U8 desc[UR36][R4.64+0x8], R11 ;  /* 0x0000080b0400c986 */ /* 0x000fe2000c101124 */
[----:B------:R-:W-:Y:S02]  /*6620*/  ISETP.LT.OR P4, PT, R0, 0x11, !P1 ;  /* 0x000000110000780c */ /* 0x000fe40004f81670 */
[-C--:B0-----:R-:W-:Y:S01]  /*6630*/  @!P2 IMAD R3, R30, R153.reuse, RZ ;  /* 0x000000991e03a224 */ /* 0x081fe200078e02ff */
[----:B------:R-:W-:Y:S01]  /*6640*/  @!P3 STG.E.U8 desc[UR36][R4.64+0x9], R29 ;  /* 0x0000091d0400b986 */ /* 0x000fe2000c101124 */
[C---:B------:R-:W-:Y:S02]  /*6650*/  ISETP.LT.OR P3, PT, R0.reuse, 0x12, !P1 ;  /* 0x000000120000780c */ /* 0x040fe40004f61670 */
[----:B------:R-:W-:Y:S01]  /*6660*/  @!P5 IMAD R31, R31, R153, RZ ;  /* 0x000000991f1fd224 */ /* 0x000fe200078e02ff */
[----:B------:R0:W-:Y:S01]  /*6670*/  @!P2 STG.E.U8 desc[UR36][R6.64+0x8], R3 ;  /* 0x000008030600a986 */ /* 0x0001e2000c101124 */
[----:B------:R-:W-:-:S03]  /*6680*/  ISETP.LT.OR P2, PT, R0, 0x11, !P0 ;  /* 0x000000110000780c */ /* 0x000fc60004741670 */
[----:B------:R-:W-:Y:S01]  /*6690*/  @!P5 STG.E.U8 desc[UR36][R6.64+0x9], R31 ;  /* 0x0000091f0600d986 */ /* 0x000fe2000c101124 */
[----:B------:R-:W-:Y:S01]  /*66a0*/  ISETP.LT.OR P5, PT, R0, 0x12, !P0 ;  /* 0x000000120000780c */ /* 0x000fe200047a1670 */
[----:B-1----:R-:W-:-:S04]  /*66b0*/  @!P4 IMAD R9, R32, R153, RZ ;  /* 0x000000992009c224 */ /* 0x002fc800078e02ff */
        /* <DEDUP_REMOVED lines=301> */
[----:B------:R1:W-:Y:S01]  /*7990*/  @!P4 STG.E.U8 desc[UR36][R4.64+0xd8], R11 ;  /* 0x0000d80b0400c986 */ /* 0x0003e2000c101124 */
        /* <DEDUP_REMOVED lines=13> */
[-C--:B-1----:R-:W-:Y:S01]  /*7a70*/  @!P2 IMAD R11, R138, R153.reuse, RZ ;  /* 0x000000998a0ba224 */ /* 0x082fe200078e02ff */
[----:B------:R-:W-:Y:S01]  /*7a80*/  @!P3 STG.E.U8 desc[UR36][R4.64+0xe1], R137 ;  /* 0x0000e1890400b986 */ /* 0x000fe2000c101124 */
[C---:B------:R-:W-:Y:S02]  /*7a90*/  ISETP.LT.OR P3, PT, R0.reuse, 0xea, !P1 ;  /* 0x000000ea0000780c */ /* 0x040fe40004f61670 */
[----:B------:R-:W-:Y:S01]  /*7aa0*/  @!P5 IMAD R139, R139, R153, RZ ;  /* 0x000000998b8bd224 */ /* 0x000fe200078e02ff */
[----:B------:R1:W-:Y:S01]  /*7ab0*/  @!P2 STG.E.U8 desc[UR36][R6.64+0xe0], R11 ;  /* 0x0000e00b0600a986 */ /* 0x0003e2000c101124 */
[----:B------:R-:W-:-:S03]  /*7ac0*/  ISETP.LT.OR P2, PT, R0, 0xe9, !P0 ;  /* 0x000000e90000780c */ /* 0x000fc60004741670 */
[----:B------:R-:W-:Y:S01]  /*7ad0*/  @!P5 STG.E.U8 desc[UR36][R6.64+0xe1], R139 ;  /* 0x0000e18b0600d986 */ /* 0x000fe2000c101124 */
[----:B------:R-:W-:Y:S01]  /*7ae0*/  ISETP.LT.OR P5, PT, R0, 0xea, !P0 ;  /* 0x000000ea0000780c */ /* 0x000fe200047a1670 */
[----:B0-----:R-:W-:-:S04]  /*7af0*/  @!P4 IMAD R3, R140, R153, RZ ;  /* 0x000000998c03c224 */ /* 0x001fc800078e02ff */
[-C--:B------:R-:W-:Y:S01]  /*7b00*/  @!P3 IMAD R141, R141, R153.reuse, RZ ;  /* 0x000000998d8db224 */ /* 0x080fe200078e02ff */
[----:B------:R0:W-:Y:S01]  /*7b10*/  @!P4 STG.E.U8 desc[UR36][R4.64+0xe8], R3 ;  /* 0x0000e8030400c986 */ /* 0x0001e2000c101124 */
[----:B------:R-:W-:Y:S02]  /*7b20*/  ISETP.LT.OR P4, PT, R0, 0xf2, !P1 ;  /* 0x000000f20000780c */ /* 0x000fe40004f81670 */
[-C--:B---3--:R-:W-:Y:S01]  /*7b30*/  @!P2 IMAD R9, R142, R153.reuse, RZ ;  /* 0x000000998e09a224 */ /* 0x088fe200078e02ff */
[----:B------:R-:W-:Y:S01]  /*7b40*/  @!P3 STG.E.U8 desc[UR36][R4.64+0xe9], R141 ;  /* 0x0000e98d0400b986 */ /* 0x000fe2000c101124 */
[C---:B------:R-:W-:Y:S02]  /*7b50*/  ISETP.LT.OR P3, PT, R0.reuse, 0xf1, !P1 ;  /* 0x000000f10000780c */ /* 0x040fe40004f61670 */
[----:B------:R-:W-:Y:S01]  /*7b60*/  @!P5 IMAD R143, R143, R153, RZ ;  /* 0x000000998f8fd224 */ /* 0x000fe200078e02ff */
[----:B------:R-:W-:Y:S01]  /*7b70*/  @!P2 STG.E.U8 desc[UR36][R6.64+0xe8], R9 ;  /* 0x0000e8090600a986 */ /* 0x000fe2000c101124 */
[----:B------:R-:W-:-:S03]  /*7b80*/  ISETP.LT.OR P2, PT, R0, 0xf1, !P0 ;  /* 0x000000f10000780c */ /* 0x000fc60004741670 */
[----:B------:R-:W-:Y:S01]  /*7b90*/  @!P5 STG.E.U8 desc[UR36][R6.64+0xe9], R143 ;  /* 0x0000e98f0600d986 */ /* 0x000fe2000c101124 */
[----:B------:R-:W-:Y:S01]  /*7ba0*/  ISETP.LT.OR P5, PT, R0, 0xf9, !P0 ;  /* 0x000000f90000780c */ /* 0x000fe200047a1670 */
[----:B------:R-:W-:-:S04]  /*7bb0*/  @!P4 IMAD R145, R145, R153, RZ ;  /* 0x000000999191c224 */ /* 0x000fc800078e02ff */
[-C--:B-1----:R-:W-:Y:S01]  /*7bc0*/  @!P3 IMAD R11, R144, R153.reuse, RZ ;  /* 0x00000099900bb224 */ /* 0x082fe200078e02ff */
[----:B------:R-:W-:Y:S01]  /*7bd0*/  @!P4 STG.E.U8 desc[UR36][R4.64+0xf1], R145 ;  /* 0x0000f1910400c986 */ /* 0x000fe2000c101124 */
[C---:B------:R-:W-:Y:S02]  /*7be0*/  ISETP.LT.OR P4, PT, R0.reuse, 0xf2, !P0 ;  /* 0x000000f20000780c */ /* 0x040fe40004781670 */
[C---:B------:R-:W-:Y:S01]  /*7bf0*/  ISETP.LT.OR P0, PT, R0.reuse, 0xfa, !P0 ;  /* 0x000000fa0000780c */ /* 0x040fe20004701670 */
[----:B------:R1:W-:Y:S01]  /*7c00*/  @!P3 STG.E.U8 desc[UR36][R4.64+0xf0], R11 ;  /* 0x0000f00b0400b986 */ /* 0x0003e2000c101124 */
[----:B------:R-:W-:Y:S01]  /*7c10*/  ISETP.LT.OR P3, PT, R0, 0xf9, !P1 ;  /* 0x000000f90000780c */ /* 0x000fe20004f61670 */
[----:B0-----:R-:W-:Y:S01]  /*7c20*/  @!P2 IMAD R3, R146, R153, RZ ;  /* 0x000000999203a224 */ /* 0x001fe200078e02ff */
[----:B------:R-:W-:-:S04]  /*7c30*/  ISETP.LT.OR P1, PT, R0, 0xfa, !P1 ;  /* 0x000000fa0000780c */ /* 0x000fc80004f21670 */
[----:B------:R0:W-:Y:S03]  /*7c40*/  @!P2 STG.E.U8 desc[UR36][R6.64+0xf0], R3 ;  /* 0x0000f0030600a986 */ /* 0x0001e6000c101124 */
[-C--:B------:R-:W-:Y:S02]  /*7c50*/  @!P4 IMAD R147, R147, R153.reuse, RZ ;  /* 0x000000999393c224 */ /* 0x080fe400078e02ff */
[-C--:B-1----:R-:W-:Y:S02]  /*7c60*/  @!P5 IMAD R11, R150, R153.reuse, RZ ;  /* 0x00000099960bd224 */ /* 0x082fe400078e02ff */
[-C--:B------:R-:W-:Y:S01]  /*7c70*/  @!P3 IMAD R9, R148, R153.reuse, RZ ;  /* 0x000000999409b224 */ /* 0x080fe200078e02ff */
[----:B------:R0:W-:Y:S01]  /*7c80*/  @!P4 STG.E.U8 desc[UR36][R6.64+0xf1], R147 ;  /* 0x0000f1930600c986 */ /* 0x0001e2000c101124 */
[-C--:B------:R-:W-:Y:S02]  /*7c90*/  @!P1 IMAD R149, R149, R153.reuse, RZ ;  /* 0x0000009995959224 */ /* 0x080fe400078e02ff */
[----:B------:R-:W-:Y:S01]  /*7ca0*/  @!P0 IMAD R151, R151, R153, RZ ;  /* 0x0000009997978224 */ /* 0x000fe200078e02ff */
[----:B------:R0:W-:Y:S04]  /*7cb0*/  @!P3 STG.E.U8 desc[UR36][R4.64+0xf8], R9 ;  /* 0x0000f8090400b986 */ /* 0x0001e8000c101124 */
[----:B------:R0:W-:Y:S04]  /*7cc0*/  @!P1 STG.E.U8 desc[UR36][R4.64+0xf9], R149 ;  /* 0x0000f99504009986 */ /* 0x0001e8000c101124 */
[----:B------:R0:W-:Y:S04]  /*7cd0*/  @!P5 STG.E.U8 desc[UR36][R6.64+0xf8], R11 ;  /* 0x0000f80b0600d986 */ /* 0x0001e8000c101124 */
[----:B------:R0:W-:Y:S02]  /*7ce0*/  @!P0 STG.E.U8 desc[UR36][R6.64+0xf9], R151 ;  /* 0x0000f99706008986 */ /* 0x0001e4000c101124 */
.L_x_286:
[----:B------:R-:W-:Y:S05]  /*7cf0*/  BSYNC B0 ;  /* 0x0000000000007941 */ /* 0x000fea0003800000 */
.L_x_28:
[----:B------:R-:W-:Y:S01]  /*7d00*/  ULDC UR4, c[0x0][0xc] ;  /* 0x0000030000047ab9 */ /* 0x000fe20000000800 */
[----:B------:R-:W-:Y:S01]  /*7d10*/  ULDC UR5, c[0x0][0x10] ;  /* 0x0000040000057ab9 */ /* 0x000fe20000000800 */
[----:B01----:R-:W0:Y:S01]  /*7d20*/  LDC R3, c[0x0][0x14] ;  /* 0x00000500ff037b82 */ /* 0x003e220000000800 */
[----:B------:R-:W-:Y:S01]  /*7d30*/  UIMAD.WIDE.U32 UR4, UR4, UR5, URZ ;  /* 0x00000005040472a5 */ /* 0x000fe2000f8e003f */
[----:B------:R-:W-:Y:S01]  /*7d40*/  PRMT R0, RZ, 0x7610, R0 ;  /* 0x00007610ff007816 */ /* 0x000fe20000000000 */
[----:B------:R-:W-:Y:S02]  /*7d50*/  IMAD.MOV.U32 R23, RZ, RZ, -0x1 ;  /* 0xffffffffff177424 */ /* 0x000fe400078e00ff */
[----:B------:R-:W-:Y:S02]  /*7d60*/  IMAD.MOV.U32 R22, RZ, RZ, -0x1 ;  /* 0xffffffffff167424 */ /* 0x000fe400078e00ff */
[----:B0-----:R-:W-:-:S04]  /*7d70*/  IMAD.WIDE.U32 R16, R3, UR4, R16 ;  /* 0x0000000403107c25 */ /* 0x001fc8000f8e0010 */
[----:B------:R-:W-:Y:S01]  /*7d80*/  IMAD R3, R3, UR5, RZ ;  /* 0x0000000503037c24 */ /* 0x000fe2000f8e02ff */
[----:B------:R-:W-:Y:S02]  /*7d90*/  ULDC.64 UR4, c[0x0][0x650] ;  /* 0x0001940000047ab9 */ /* 0x000fe40000000a00 */
[----:B------:R-:W-:Y:S01]  /*7da0*/  ISETP.GE.U32.AND P0, PT, R16, UR4, PT ;  /* 0x0000000410007c0c */ /* 0x000fe2000bf06070 */
[----:B------:R-:W-:-:S05]  /*7db0*/  IMAD.IADD R17, R17, 0x1, R3 ;  /* 0x0000000111117824 */ /* 0x000fca00078e0203 */
[----:B------:R-:W-:-:S13]  /*7dc0*/  ISETP.GE.U32.AND.EX P0, PT, R17, UR5, PT, P0 ;  /* 0x0000000511007c0c */ /* 0x000fda000bf06100 */
[----:B------:R-:W-:Y:S05]  /*7dd0*/  @P0 BRA `(.L_x_287) ;  /* 0x0000000400640947 */ /* 0x000fea0003800000 */
[----:B------:R-:W0:Y:S01]  /*7de0*/  S2R R12, SR_CTAID.X ;  /* 0x00000000000c7919 */ /* 0x000e220000002500 */
[----:B------:R-:W1:Y:S01]  /*7df0*/  LDC.64 R10, c[0x0][0x628] ;  /* 0x00018a00ff0a7b82 */ /* 0x000e620000000a00 */
[----:B------:R-:W-:Y:S01]  /*7e00*/  ULDC UR4, c[0x0][0x150] ;  /* 0x0000540000047ab9 */ /* 0x000fe20000000800 */
[----:B------:R-:W-:Y:S01]  /*7e10*/  IMAD.MOV.U32 R8, RZ, RZ, R16 ;  /* 0x000000ffff087224 */ /* 0x000fe200078e0010 */
[----:B------:R-:W0:Y:S01]  /*7e20*/  S2R R23, SR_CTAID.Y ;  /* 0x0000000000177919 */ /* 0x000e220000002600 */
[----:B------:R-:W-:-:S04]  /*7e30*/  IMAD.MOV.U32 R9, RZ, RZ, R17 ;  /* 0x000000ffff097224 */ /* 0x000fc800078e0011 */
[----:B------:R-:W2:Y:S08]  /*7e40*/  LDC R21, c[0x0][0x144] ;  /* 0x00005100ff157b82 */ /* 0x000eb00000000800 */
[----:B------:R-:W2:Y:S08]  /*7e50*/  LDC R0, c[0x0][0x630] ;  /* 0x00018c00ff007b82 */ /* 0x000eb00000000800 */
[----:B------:R-:W2:Y:S01]  /*7e60*/  LDC.64 R14, c[0x0][0x620] ;  /* 0x00018800ff0e7b82 */ /* 0x000ea20000000a00 */
[----:B-1----:R-:W-:-:S04]  /*7e70*/  ISETP.NE.U32.AND P0, PT, R10, RZ, PT ;  /* 0x000000ff0a00720c */ /* 0x002fc80003f05070 */
[----:B------:R-:W-:Y:S02]  /*7e80*/  ISETP.NE.AND.EX P0, PT, R11, RZ, PT, P0 ;  /* 0x000000ff0b00720c */ /* 0x000fe40003f05300 */
[----:B0-----:R-:W-:-:S05]  /*7e90*/  I2FP.F32.U32 R3, R12 ;  /* 0x0000000c00037245 */ /* 0x001fca0000201000 */
[----:B------:R-:W-:-:S04]  /*7ea0*/  FMUL R3, R3, UR4 ;  /* 0x0000000403037c20 */ /* 0x000fc80008400000 */
[----:B------:R0:W1:Y:S02]  /*7eb0*/  F2I.U32.TRUNC.NTZ R20, R3 ;  /* 0x0000000300147305 */ /* 0x000064000020f000 */
[----:B------:R-:W-:Y:S05]  /*7ec0*/  @!P0 BRA `(.L_x_288) ;  /* 0x0000000000288947 */ /* 0x000fea0003800000 */
[----:B0-----:R-:W0:Y:S02]  /*7ed0*/  LDC R3, c[0x0][0x634] ;  /* 0x00018d00ff037b82 */ /* 0x001e240000000800 */
[----:B0-----:R-:W-:-:S05]  /*7ee0*/  IADD3 R3, P0, R16, R3, RZ ;  /* 0x0000000310037210 */ /* 0x001fca0007f1e0ff */
[----:B------:R-:W-:-:S04]  /*7ef0*/  IMAD.X R13, RZ, RZ, R17, P0 ;  /* 0x000000ffff0d7224 */ /* 0x000fc800000e0611 */
[----:B---3--:R-:W-:-:S04]  /*7f00*/  IMAD.WIDE.U32 R4, R13, R10, RZ ;  /* 0x0000000a0d047225 */ /* 0x008fc800078e00ff */
[----:B----4-:R-:W-:-:S04]  /*7f10*/  IMAD.WIDE.U32 R6, P0, R3, R11, R4 ;  /* 0x0000000b03067225 */ /* 0x010fc80007800004 */
[----:B------:R-:W-:-:S04]  /*7f20*/  IMAD.WIDE.U32 R4, R3, R10, RZ ;  /* 0x0000000a03047225 */ /* 0x000fc800078e00ff */
[----:B------:R-:W-:Y:S01]  /*7f30*/  IMAD.X R9, RZ, RZ, RZ, P0 ;  /* 0x000000ffff097224 */ /* 0x000fe200000e06ff */
[----:B------:R-:W-:Y:S01]  /*7f40*/  IADD3 RZ, P0, R5, R6, RZ ;  /* 0x0000000605ff7210 */ /* 0x000fe20007f1e0ff */
[----:B------:R-:W-:-:S04]  /*7f50*/  IMAD.MOV.U32 R8, RZ, RZ, R7 ;  /* 0x000000ffff087224 */ /* 0x000fc800078e0007 */
[----:B------:R-:W-:-:S08]  /*7f60*/  IMAD.WIDE.U32.X R8, R13, R11, R8, P0 ;  /* 0x0000000b0d087225 */ /* 0x000fd000000e0408 */
.L_x_288:
[----:B----4-:R-:W4:Y:S01]  /*7f70*/  LDC.64 R26, c[0x0][0x640] ;  /* 0x00019000ff1a7b82 */ /* 0x010f220000000a00 */
[-CC-:B--2---:R-:W-:Y:S01]  /*7f80*/  SHF.R.U64 R22, R8, R0.reuse, R9.reuse ;  /* 0x0000000008167219 */ /* 0x184fe20000001209 */
[----:B-1----:R-:W-:Y:S01]  /*7f90*/  IMAD.MOV R20, RZ, RZ, -R20 ;  /* 0x000000ffff147224 */ /* 0x002fe200078e0a14 */
[----:B------:R-:W-:Y:S01]  /*7fa0*/  SHF.R.U32.HI R0, RZ, R0, R9 ;  /* 0x00000000ff007219 */ /* 0x000fe20000011609 */
[----:B------:R-:W-:Y:S01]  /*7fb0*/  ULDC UR4, c[0x0][0x154] ;  /* 0x0000550000047ab9 */ /* 0x000fe20000000800 */
[----:B0-----:R-:W-:Y:S01]  /*7fc0*/  IADD3 R3, P0, RZ, -R22, RZ ;  /* 0x80000016ff037210 */ /* 0x001fe20007f1e0ff */
[----:B------:R-:W-:Y:S02]  /*7fd0*/  IMAD R21, R21, R20, R12 ;  /* 0x0000001415157224 */ /* 0x000fe400078e020c */
[----:B------:R-:W0:Y:S01]  /*7fe0*/  LDC R6, c[0x0][0x618] ;  /* 0x00018600ff067b82 */ /* 0x000e220000000800 */
[----:B------:R-:W-:Y:S02]  /*7ff0*/  IMAD.MOV.U32 R7, RZ, RZ, 0x1 ;  /* 0x00000001ff077424 */ /* 0x000fe400078e00ff */
[----:B---3--:R-:W-:-:S04]  /*8000*/  IMAD.X R5, RZ, RZ, ~R0, P0 ;  /* 0x000000ffff057224 */ /* 0x008fc800000e0e00 */
[-C--:B------:R-:W-:Y:S01]  /*8010*/  IMAD R0, R5, R14.reuse, RZ ;  /* 0x0000000e05007224 */ /* 0x080fe200078e02ff */
[----:B------:R-:W1:Y:S01]  /*8020*/  LDC R8, c[0x0][0x608] ;  /* 0x00018200ff087b82 */ /* 0x000e620000000800 */
[----:B------:R-:W-:-:S04]  /*8030*/  IMAD.WIDE.U32 R4, R3, R14, R16 ;  /* 0x0000000e03047225 */ /* 0x000fc800078e0010 */
[----:B------:R-:W-:Y:S01]  /*8040*/  IMAD R3, R3, R15, R0 ;  /* 0x0000000f03037224 */ /* 0x000fe200078e0200 */
[----:B------:R-:W-:Y:S02]  /*8050*/  I2FP.F32.U32 R0, R23 ;  /* 0x0000001700007245 */ /* 0x000fe40000201000 */
[----:B------:R-:W2:Y:S01]  /*8060*/  LDC R24, c[0x0][0x658] ;  /* 0x00019600ff187b82 */ /* 0x000ea20000000800 */
[----:B------:R-:W-:Y:S01]  /*8070*/  IMAD.IADD R3, R5, 0x1, R3 ;  /* 0x0000000105037824 */ /* 0x000fe200078e0203 */
[----:B----4-:R-:W-:Y:S01]  /*8080*/  ISETP.NE.U32.AND P0, PT, R26, RZ, PT ;  /* 0x000000ff1a00720c */ /* 0x010fe20003f05070 */
[----:B------:R-:W-:Y:S01]  /*8090*/  FMUL R0, R0, UR4 ;  /* 0x0000000400007c20 */ /* 0x000fe20008400000 */
[----:B------:R-:W-:Y:S02]  /*80a0*/  IMAD.MOV.U32 R5, RZ, RZ, -0x1 ;  /* 0xffffffffff057424 */ /* 0x000fe400078e00ff */
[----:B------:R-:W-:Y:S01]  /*80b0*/  ISETP.NE.AND.EX P0, PT, R27, RZ, PT, P0 ;  /* 0x000000ff1b00720c */ /* 0x000fe20003f05300 */
[----:B------:R3:W4:Y:S01]  /*80c0*/  F2I.U32.TRUNC.NTZ R13, R0 ;  /* 0x00000000000d7305 */ /* 0x000722000020f000 */
[----:B------:R-:W3:Y:S01]  /*80d0*/  LDC R20, c[0x0][0x148] ;  /* 0x00005200ff147b82 */ /* 0x000ee20000000800 */
[----:B0-----:R-:W-:-:S02]  /*80e0*/  SHF.R.U64 R12, R4, R6, R3 ;  /* 0x00000006040c7219 */ /* 0x001fc40000001203 */
[----:B------:R-:W-:-:S05]  /*80f0*/  SHF.R.U32.HI R3, RZ, R6, R3 ;  /* 0x00000006ff037219 */ /* 0x000fca0000011603 */
[----:B------:R-:W0:Y:S01]  /*8100*/  LDC R15, c[0x0][0x600] ;  /* 0x00018000ff0f7b82 */ /* 0x000e220000000800 */
[-CC-:B-1----:R-:W-:Y:S02]  /*8110*/  SHF.R.U64 R10, R12, R8.reuse, R3.reuse ;  /* 0x000000080c0a7219 */ /* 0x182fe40000001203 */
[----:B------:R-:W-:-:S05]  /*8120*/  SHF.R.U32.HI R3, RZ, R8, R3 ;  /* 0x00000008ff037219 */ /* 0x000fca0000011603 */
[----:B------:R-:W1:Y:S01]  /*8130*/  LDC R28, c[0x0][0x648] ;  /* 0x00019200ff1c7b82 */ /* 0x000e620000000800 */
[-C--:B--2---:R-:W-:Y:S02]  /*8140*/  SHF.L.U32 R4, R5, R24.reuse, RZ ;  /* 0x0000001805047219 */ /* 0x084fe400000006ff */
[--C-:B------:R-:W-:Y:S02]  /*8150*/  SHF.R.U64 R14, R10, R24, R3.reuse ;  /* 0x000000180a0e7219 */ /* 0x100fe40000001203 */
[----:B------:R-:W-:Y:S02]  /*8160*/  LOP3.LUT R25, RZ, R4, RZ, 0x33, !PT ;  /* 0x00000004ff197212 */ /* 0x000fe400078e33ff */
[-C--:B------:R-:W-:Y:S01]  /*8170*/  SHF.R.U32.HI R5, RZ, R24.reuse, R3 ;  /* 0x00000018ff057219 */ /* 0x080fe20000011603 */
[----:B------:R-:W2:Y:S01]  /*8180*/  LDC R29, c[0x0][0x638] ;  /* 0x00018e00ff1d7b82 */ /* 0x000ea20000000800 */
[----:B------:R-:W-:Y:S01]  /*8190*/  SHF.L.U32 R152, R7, R24, RZ ;  /* 0x0000001807987219 */ /* 0x000fe200000006ff */
[----:B------:R-:W-:-:S06]  /*81a0*/  IMAD.MOV.U32 R4, RZ, RZ, R14 ;  /* 0x000000ffff047224 */ /* 0x000fcc00078e000e */
[----:B------:R-:W0:Y:S01]  /*81b0*/  LDC R30, c[0x0][0x610] ;  /* 0x00018400ff1e7b82 */ /* 0x000e220000000800 */
[----:B----4-:R-:W-:Y:S05]  /*81c0*/  @!P0 BRA `(.L_x_289) ;  /* 0x0000000000288947 */ /* 0x010fea0003800000 */
[----:B------:R-:W4:Y:S02]  /*81d0*/  LDC R3, c[0x0][0x64c] ;  /* 0x00019300ff037b82 */ /* 0x000f240000000800 */
[----:B----4-:R-:W-:-:S05]  /*81e0*/  IADD3 R3, P0, R14, R3, RZ ;  /* 0x000000030e037210 */ /* 0x010fca0007f1e0ff */
        /* <DEDUP_REMOVED lines=8> */
.L_x_289:
[----:B------:R-:W-:Y:S01]  /*8270*/  ISETP.NE.AND P0, PT, R2, 0x1, PT ;  /* 0x000000010200780c */ /* 0x000fe20003f05270 */
[----:B0-----:R-:W-:Y:S01]  /*8280*/  VIADD R7, R15, 0xffffffff ;  /* 0xffffffff0f077836 */ /* 0x001fe20000000000 */
[----:B-1-3--:R-:W-:Y:S01]  /*8290*/  SHF.R.U64 R0, R4, R28, R5 ;  /* 0x0000001c04007219 */ /* 0x00afe20000001205 */
[----:B------:R-:W-:Y:S01]  /*82a0*/  IMAD.MOV R13, RZ, RZ, -R13 ;  /* 0x000000ffff0d7224 */ /* 0x000fe200078e0a0d */
[----:B------:R-:W-:Y:S01]  /*82b0*/  LOP3.LUT R5, R10, R25, RZ, 0xc0, !PT ;  /* 0x000000190a057212 */ /* 0x000fe200078ec0ff */
[----:B------:R-:W-:Y:S02]  /*82c0*/  IMAD.MOV.U32 R4, RZ, RZ, 0x1 ;  /* 0x00000001ff047424 */ /* 0x000fe400078e00ff */
[----:B------:R-:W-:Y:S02]  /*82d0*/  IMAD.MOV R3, RZ, RZ, -R0 ;  /* 0x000000ffff037224 */ /* 0x000fe400078e0a00 */
[----:B------:R-:W-:Y:S01]  /*82e0*/  IMAD R152, R152, R0, R5 ;  /* 0x0000000098987224 */ /* 0x000fe200078e0205 */
[----:B------:R-:W-:Y:S01]  /*82f0*/  LOP3.LUT R5, R12, R7, RZ, 0xc0, !PT ;  /* 0x000000070c057212 */ /* 0x000fe200078ec0ff */
[----:B--2---:R-:W-:-:S02]  /*8300*/  IMAD R0, R3, R29, R14 ;  /* 0x0000001d03007224 */ /* 0x004fc400078e020e */
[----:B------:R-:W-:Y:S02]  /*8310*/  @P0 IMAD R21, R20, R13, R23 ;  /* 0x0000000d14150224 */ /* 0x000fe400078e0217 */
[----:B------:R-:W-:Y:S01]  /*8320*/  IMAD R3, R0, R15, R5 ;  /* 0x0000000f00037224 */ /* 0x000fe200078e0205 */
[----:B------:R-:W-:Y:S01]  /*8330*/  PRMT R0, R4, 0x7610, R0 ;  /* 0x0000761004007816 */ /* 0x000fe20000000000 */
[----:B------:R-:W-:-:S05]  /*8340*/  IMAD R152, R152, R30, R21 ;  /* 0x0000001e98987224 */ /* 0x000fca00078e0215 */
[----:B------:R-:W-:Y:S02]  /*8350*/  SEL R23, R3, R152, !P0 ;  /* 0x0000009803177207 */ /* 0x000fe40004000000 */
[----:B------:R-:W-:-:S07]  /*8360*/  SEL R152, R152, R3, !P0 ;  /* 0x0000000398987207 */ /* 0x000fce0004000000 */
.L_x_287:
[----:B------:R-:W-:-:S13]  /*8370*/  LOP3.LUT P0, RZ, R0, 0xff, RZ, 0xc0, !PT ;  /* 0x000000ff00ff7812 */ /* 0x000fda000780c0ff */
[----:B------:R-:W-:Y:S05]  /*8380*/  @P0 BRA `(.L_x_290) ;  /* 0xffffff8800e00947 */ /* 0x000fea000383ffff */
[----:B------:R-:W-:Y:S05]  /*8390*/  EXIT ;  /* 0x000000000000794d */ /* 0x000fea0003800000 */
.L_x_3:
[----:B0-----:R-:W-:Y:S01]  /*83a0*/  ULDC.64 UR4, c[0x0][0x650] ;  /* 0x0001940000047ab9 */ /* 0x001fe20000000a00 */
        /* <DEDUP_REMOVED lines=25> */
.L_x_292:
[--C-:B------:R-:W-:Y:S01]  /*8540*/  SHF.R.U64 R12, R10, R14, R11.reuse ;  /* 0x0000000e0a0c7219 */ /* 0x100fe2000000120b */
[----:B------:R-:W0:Y:S01]  /*8550*/  LDC R22, c[0x0][0x618] ;  /* 0x00018600ff167b82 */ /* 0x000e220000000800 */
[----:B------:R-:W-:Y:S01]  /*8560*/  I2FP.F32.U32 R6, R4 ;  /* 0x0000000400067245 */ /* 0x000fe20000201000 */
[----:B------:R-:W-:Y:S01]  /*8570*/  ULDC UR4, c[0x0][0x150] ;  /* 0x0000540000047ab9 */ /* 0x000fe20000000800 */
[----:B------:R-:W-:Y:S02]  /*8580*/  SHF.R.U32.HI R5, RZ, R14, R11 ;  /* 0x0000000eff057219 */ /* 0x000fe4000001160b */
[----:B------:R-:W-:Y:S01]  /*8590*/  IADD3 R9, P0, RZ, -R12, RZ ;  /* 0x8000000cff097210 */ /* 0x000fe20007f1e0ff */
[----:B------:R-:W-:Y:S01]  /*85a0*/  FMUL R11, R6, UR4 ;  /* 0x00000004060b7c20 */ /* 0x000fe20008400000 */
[----:B------:R-:W-:Y:S01]  /*85b0*/  ULDC UR4, c[0x0][0x154] ;  /* 0x0000550000047ab9 */ /* 0x000fe20000000800 */
[----:B------:R-:W1:Y:S02]  /*85c0*/  LDC.64 R24, c[0x0][0x640] ;  /* 0x00019000ff187b82 */ /* 0x000e640000000a00 */
[----:B------:R-:W-:-:S02]  /*85d0*/  IMAD.X R5, RZ, RZ, ~R5, P0 ;  /* 0x000000ffff057224 */ /* 0x000fc400000e0e05 */
[----:B------:R-:W2:Y:S01]  /*85e0*/  F2I.U32.TRUNC.NTZ R11, R11 ;  /* 0x0000000b000b7305 */ /* 0x000ea2000020f000 */
[----:B------:R-:W-:-:S03]  /*85f0*/  IMAD.WIDE.U32 R6, R9, R20, R16 ;  /* 0x0000001409067225 */ /* 0x000fc600078e0010 */
[----:B------:R-:W3:Y:S01]  /*8600*/  LDC R13, c[0x0][0x144] ;  /* 0x00005100ff0d7b82 */ /* 0x000ee20000000800 */
[----:B------:R-:W-:-:S04]  /*8610*/  IMAD R8, R5, R20, RZ ;  /* 0x0000001405087224 */ /* 0x000fc800078e02ff */
[----:B------:R-:W-:Y:S02]  /*8620*/  IMAD R5, R9, R21, R8 ;  /* 0x0000001509057224 */ /* 0x000fe400078e0208 */
[----:B------:R-:W-:Y:S01]  /*8630*/  IMAD.MOV.U32 R8, RZ, RZ, -0x1 ;  /* 0xffffffffff087424 */ /* 0x000fe200078e00ff */
[----:B------:R-:W4:Y:S01]  /*8640*/  LDC R14, c[0x0][0x608] ;  /* 0x00018200ff0e7b82 */ /* 0x000f220000000800 */
[----:B------:R-:W-:Y:S01]  /*8650*/  IMAD.IADD R5, R7, 0x1, R5 ;  /* 0x0000000107057824 */ /* 0x000fe200078e0205 */
[----:B------:R-:W-:-:S04]  /*8660*/  I2FP.F32.U32 R7, R3 ;  /* 0x0000000300077245 */ /* 0x000fc80000201000 */
[-C--:B0-----:R-:W-:Y:S01]  /*8670*/  SHF.R.U64 R10, R6, R22.reuse, R5 ;  /* 0x00000016060a7219 */ /* 0x081fe20000001205 */
[----:B--2---:R-:W-:Y:S01]  /*8680*/  IMAD.MOV R6, RZ, RZ, -R11 ;  /* 0x000000ffff067224 */ /* 0x004fe200078e0a0b */
[----:B------:R-:W0:Y:S01]  /*8690*/  LDC R9, c[0x0][0x658] ;  /* 0x00019600ff097b82 */ /* 0x000e220000000800 */
[----:B-1----:R-:W-:Y:S01]  /*86a0*/  ISETP.NE.U32.AND P0, PT, R24, RZ, PT ;  /* 0x000000ff1800720c */ /* 0x002fe20003f05070 */
[----:B------:R-:W-:Y:S01]  /*86b0*/  FMUL R7, R7, UR4 ;  /* 0x0000000407077c20 */ /* 0x000fe20008400000 */
[----:B------:R-:W-:Y:S02]  /*86c0*/  SHF.R.U32.HI R5, RZ, R22, R5 ;  /* 0x00000016ff057219 */ /* 0x000fe40000011605 */
[----:B------:R-:W-:-:S03]  /*86d0*/  ISETP.NE.AND.EX P0, PT, R25, RZ, PT, P0 ;  /* 0x000000ff1900720c */ /* 0x000fc60003f05300 */
[----:B------:R-:W1:Y:S01]  /*86e0*/  LDC R20, c[0x0][0x148] ;  /* 0x00005200ff147b82 */ /* 0x000e620000000800 */
[----:B---3--:R-:W-:Y:S02]  /*86f0*/  IMAD R23, R13, R6, R4 ;  /* 0x000000060d177224 */ /* 0x008fe400078e0204 */
[----:B------:R-:W-:-:S05]  /*8700*/  IMAD.MOV.U32 R6, RZ, RZ, 0x1 ;  /* 0x00000001ff067424 */ /* 0x000fca00078e00ff */
[----:B------:R-:W2:Y:S01]  /*8710*/  LDC R21, c[0x0][0x600] ;  /* 0x00018000ff157b82 */ /* 0x000ea20000000800 */
[-CC-:B----4-:R-:W-:Y:S02]  /*8720*/  SHF.R.U64 R13, R10, R14.reuse, R5.reuse ;  /* 0x0000000e0a0d7219 */ /* 0x190fe40000001205 */
[----:B------:R-:W-:Y:S02]  /*8730*/  SHF.R.U32.HI R4, RZ, R14, R5 ;  /* 0x0000000eff047219 */ /* 0x000fe40000011605 */
[----:B------:R3:W4:Y:S03]  /*8740*/  F2I.U32.TRUNC.NTZ R14, R7 ;  /* 0x00000007000e7305 */ /* 0x000726000020f000 */
[----:B------:R-:W1:Y:S01]  /*8750*/  LDC R26, c[0x0][0x648] ;  /* 0x00019200ff1a7b82 */ /* 0x000e620000000800 */
[-C--:B0-----:R-:W-:Y:S02]  /*8760*/  SHF.R.U64 R15, R13, R9.reuse, R4 ;  /* 0x000000090d0f7219 */ /* 0x081fe40000001204 */
[----:B------:R-:W-:-:S02]  /*8770*/  SHF.L.U32 R8, R8, R9, RZ ;  /* 0x0000000908087219 */ /* 0x000fc400000006ff */
[-C--:B------:R-:W-:Y:S01]  /*8780*/  SHF.R.U32.HI R5, RZ, R9.reuse, R4 ;  /* 0x00000009ff057219 */ /* 0x080fe20000011604 */
[----:B------:R-:W-:Y:S01]  /*8790*/  IMAD.MOV.U32 R4, RZ, RZ, R15 ;  /* 0x000000ffff047224 */ /* 0x000fe200078e000f */
[----:B------:R-:W-:Y:S01]  /*87a0*/  SHF.L.U32 R22, R6, R9, RZ ;  /* 0x0000000906167219 */ /* 0x000fe200000006ff */
[----:B------:R-:W0:Y:S01]  /*87b0*/  LDC R27, c[0x0][0x638] ;  /* 0x00018e00ff1b7b82 */ /* 0x000e220000000800 */
[----:B------:R-:W-:-:S07]  /*87c0*/  LOP3.LUT R28, RZ, R8, RZ, 0x33, !PT ;  /* 0x00000008ff1c7212 */ /* 0x000fce00078e33ff */
        /* <DEDUP_REMOVED lines=12> */
.L_x_293:
[----:B------:R-:W-:Y:S01]  /*8890*/  ISETP.NE.AND P0, PT, R2, 0x1, PT ;  /* 0x000000010200780c */ /* 0x000fe20003f05270 */
[----:B--2---:R-:W-:Y:S01]  /*88a0*/  VIADD R7, R21, 0xffffffff ;  /* 0xffffffff15077836 */ /* 0x004fe20000000000 */
[----:B-1----:R-:W-:Y:S01]  /*88b0*/  SHF.R.U64 R5, R4, R26, R5 ;  /* 0x0000001a04057219 */ /* 0x002fe20000001205 */
[----:B------:R-:W-:Y:S01]  /*88c0*/  IMAD.MOV R14, RZ, RZ, -R14 ;  /* 0x000000ffff0e7224 */ /* 0x000fe200078e0a0e */
[----:B------:R-:W-:Y:S01]  /*88d0*/  LOP3.LUT R4, R13, R28, RZ, 0xc0, !PT ;  /* 0x0000001c0d047212 */ /* 0x000fe200078ec0ff */
[----:B------:R-:W-:Y:S01]  /*88e0*/  IMAD.MOV.U32 R8, RZ, RZ, R12 ;  /* 0x000000ffff087224 */ /* 0x000fe200078e000c */
[----:B------:R-:W-:Y:S01]  /*88f0*/  LOP3.LUT R10, R10, R7, RZ, 0xc0, !PT ;  /* 0x000000070a0a7212 */ /* 0x000fe200078ec0ff */
[----:B------:R-:W-:Y:S02]  /*8900*/  IMAD.MOV R6, RZ, RZ, -R5 ;  /* 0x000000ffff067224 */ /* 0x000fe400078e0a05 */
[----:B------:R-:W-:-:S04]  /*8910*/  IMAD R4, R22, R5, R4 ;  /* 0x0000000516047224 */ /* 0x000fc800078e0204 */
[----:B------:R-:W-:Y:S02]  /*8920*/  @P0 IMAD R23, R20, R14, R3 ;  /* 0x0000000e14170224 */ /* 0x000fe400078e0203 */
[----:B0-----:R-:W-:Y:S02]  /*8930*/  IMAD R3, R6, R27, R15 ;  /* 0x0000001b06037224 */ /* 0x001fe400078e020f */
[----:B------:R-:W-:Y:S02]  /*8940*/  IMAD R7, R4, R29, R23 ;  /* 0x0000001d04077224 */ /* 0x000fe400078e0217 */
[----:B------:R-:W-:Y:S02]  /*8950*/  IMAD R4, R3, R21, R10 ;  /* 0x0000001503047224 */ /* 0x000fe400078e020a */
[----:B------:R-:W-:-:S03]  /*8960*/  IMAD.MOV.U32 R6, RZ, RZ, 0x1 ;  /* 0x00000001ff067424 */ /* 0x000fc600078e00ff */
[----:B------:R-:W-:Y:S02]  /*8970*/  SEL R9, R4, R7, !P0 ;  /* 0x0000000704097207 */ /* 0x000fe40004000000 */
[----:B------:R-:W-:-:S07]  /*8980*/  SEL R7, R7, R4, !P0 ;  /* 0x0000000407077207 */ /* 0x000fce0004000000 */
.L_x_291:
[----:B------:R-:W-:-:S08]  /*8990*/  NOP ;  /* 0x0000000000007918 */ /* 0x000fd00000000000 */
[----:B------:R-:W0:-:S00]  /*89a0*/  USETMAXREG.DEALLOC.CTAPOOL 0x28 ;  /* 0x00000028000079c8 */ /* 0x000e0000080e0500 */
[----:B0-----:R-:W-:-:S13]  /*89b0*/  ISETP.NE.AND P0, PT, R0, RZ, PT ;  /* 0x000000ff0000720c */ /* 0x001fda0003f05270 */
[----:B------:R-:W-:Y:S05]  /*89c0*/  @P0 EXIT ;  /* 0x000000000000094d */ /* 0x000fea0003800000 */
[----:B------:R-:W-:Y:S01]  /*89d0*/  LOP3.LUT P0, RZ, R6, 0xff, RZ, 0xc0, !PT ;  /* 0x000000ff06ff7812 */ /* 0x000fe2000780c0ff */
[----:B------:R-:W-:Y:S02]  /*89e0*/  IMAD.MOV.U32 R0, RZ, RZ, 0x1 ;  /* 0x00000001ff007424 */ /* 0x000fe400078e00ff */
[----:B------:R-:W-:-:S10]  /*89f0*/  IMAD.MOV.U32 R12, RZ, RZ, RZ ;  /* 0x000000ffff0c7224 */ /* 0x000fd400078e00ff */
[----:B------:R-:W-:Y:S05]  /*8a00*/  @!P0 BRA `(.L_x_294) ;  /* 0x0000000c00308947 */ /* 0x000fea0003800000 */
[----:B------:R-:W0:Y:S01]  /*8a10*/  LDC R0, c[0x0][0x28c] ;  /* 0x0000a300ff007b82 */ /* 0x000e220000000800 */
[----:B------:R-:W-:Y:S01]  /*8a20*/  ULDC UR5, c[0x0][0x600] ;  /* 0x0001800000057ab9 */ /* 0x000fe20000000800 */
[----:B------:R-:W-:Y:S01]  /*8a30*/  ULDC UR4, c[0x0][0xc] ;  /* 0x0000030000047ab9 */ /* 0x000fe20000000800 */
[----:B------:R-:W-:Y:S01]  /*8a40*/  UIADD3 UR16, UR5, -0x1, URZ ;  /* 0xffffffff05107890 */ /* 0x000fe2000fffe03f */
[C---:B------:R-:W-:Y:S01]  /*8a50*/  LOP3.LUT P2, RZ, R18.reuse, 0x7f, RZ, 0xc0, !PT ;  /* 0x0000007f12ff7812 */ /* 0x040fe2000784c0ff */
[----:B------:R-:W-:Y:S01]  /*8a60*/  ULDC UR6, c[0x0][0x658] ;  /* 0x0001960000067ab9 */ /* 0x000fe20000000800 */
[----:B------:R-:W-:Y:S01]  /*8a70*/  ULDC UR5, c[0x0][0x10] ;  /* 0x0000040000057ab9 */ /* 0x000fe20000000800 */
[----:B------:R-:W-:Y:S01]  /*8a80*/  UMOV UR7, 0xffffffff ;  /* 0xffffffff00077882 */ /* 0x000fe20000000000 */
[----:B------:R-:W-:Y:S01]  /*8a90*/  UMOV UR8, 0x1 ;  /* 0x0000000100087882 */ /* 0x000fe20000000000 */
[----:B------:R-:W-:Y:S01]  /*8aa0*/  UIMAD.WIDE.U32 UR4, UR4, UR5, URZ ;  /* 0x00000005040472a5 */ /* 0x000fe2000f8e003f */
[----:B------:R-:W-:Y:S01]  /*8ab0*/  LOP3.LUT P0, RZ, R18, 0x1f, RZ, 0xc0, !PT ;  /* 0x0000001f12ff7812 */ /* 0x000fe2000780c0ff */
[----:B------:R-:W-:Y:S01]  /*8ac0*/  USHF.L.U32 UR7, UR7, UR6, URZ ;  /* 0x0000000607077299 */ /* 0x000fe2000800063f */
[----:B------:R-:W-:Y:S01]  /*8ad0*/  BSSY B0, `(.L_x_294) ;  /* 0x00000bf000007945 */ /* 0x000fe20003800000 */
[----:B------:R-:W-:Y:S01]  /*8ae0*/  USHF.L.U32 UR18, UR8, UR6, URZ ;  /* 0x0000000608127299 */ /* 0x000fe2000800063f */
[----:B------:R-:W-:Y:S01]  /*8af0*/  IMAD.MOV.U32 R13, RZ, RZ, 0x1 ;  /* 0x00000001ff0d7424 */ /* 0x000fe200078e00ff */
[----:B------:R-:W-:Y:S01]  /*8b00*/  LOP3.LUT R11, R19, 0x2, RZ, 0xfc, !PT ;  /* 0x00000002130b7812 */ /* 0x000fe200078efcff */
[----:B------:R-:W-:Y:S01]  /*8b10*/  ULDC UR6, c[0x0][0x14] ;  /* 0x0000050000067ab9 */ /* 0x000fe20000000800 */
[----:B------:R-:W-:Y:S01]  /*8b20*/  PLOP3.LUT P0, PT, P0, P2, PT, 0x8a, 0x0 ;  /* 0x000000000000781c */ /* 0x000fe20000705172 */
[----:B------:R-:W-:Y:S01]  /*8b30*/  UIMAD.WIDE.U32 UR20, UR4, UR6, URZ ;  /* 0x00000006041472a5 */ /* 0x000fe2000f8e003f */
[----:B------:R-:W-:Y:S01]  /*8b40*/  IMAD.MOV.U32 R12, RZ, RZ, RZ ;  /* 0x000000ffff0c7224 */ /* 0x000fe200078e00ff */
[----:B------:R-:W-:-:S02]  /*8b50*/  UIMAD UR13, UR5, UR6, URZ ;  /* 0x00000006050d72a4 */ /* 0x000fc4000f8e023f */
[----:B------:R-:W-:Y:S01]  /*8b60*/  ULOP3.LUT UR17, URZ, UR7, URZ, 0x33, !UPT ;  /* 0x000000073f117292 */ /* 0x000fe2000f8e333f */
[----:B0-----:R-:W-:Y:S01]  /*8b70*/  VIADD R0, R0, 0x1f ;  /* 0x0000001f00007836 */ /* 0x001fe20000000000 */
[----:B------:R-:W-:Y:S01]  /*8b80*/  UIADD3 UR13, UR21, UR13, URZ ;  /* 0x0000000d150d7290 */ /* 0x000fe2000fffe03f */
[----:B------:R-:W-:-:S03]  /*8b90*/  ULDC.64 UR22, c[0x0][0x198] ;  /* 0x0000660000167ab9 */ /* 0x000fc60000000a00 */
[----:B------:R-:W-:-:S04]  /*8ba0*/  SHF.R.S32.HI R3, RZ, 0x1f, R0 ;  /* 0x0000001fff037819 */ /* 0x000fc80000011400 */
[----:B------:R-:W-:Y:S01]  /*8bb0*/  LEA.HI R3, R3, R0, RZ, 0x5 ;  /* 0x0000000003037211 */ /* 0x000fe200078f28ff */
[----:B------:R-:W-:-:S03]  /*8bc0*/  IMAD.MOV.U32 R0, RZ, RZ, 0x1 ;  /* 0x00000001ff007424 */ /* 0x000fc600078e00ff */
[----:B------:R-:W-:-:S05]  /*8bd0*/  SHF.R.S32.HI R3, RZ, 0x5, R3 ;  /* 0x00000005ff037819 */ /* 0x000fca0000011403 */
[----:B------:R-:W-:-:S07]  /*8be0*/  VIADD R10, R3, 0x1 ;  /* 0x00000001030a7836 */ /* 0x000fce0000000000 */
.L_x_306:
[----:B------:R-:W-:-:S03]  /*8bf0*/  UMOV UR4, 0xffffffff ;  /* 0xffffffff00047882 */ /* 0x000fc60000000000 */
[----:B------:R-:W-:Y:S05]  /*8c00*/  BRA.DIV UR4, `(.L_x_295) ;  /* 0x0000000e04747947 */ /* 0x000fea000b800000 */
[----:B------:R-:W-:-:S13]  /*8c10*/  ELECT P6, URZ, PT ;  /* 0x00000000003f782f */ /* 0x000fda00038c0000 */
.L_x_316:
[----:B------:R-:W0:Y:S01]  /*8c20*/  LDC R4, c[0x0][0x28c] ;  /* 0x0000a300ff047b82 */ /* 0x000e220000000800 */
[----:B------:R-:W-:Y:S01]  /*8c30*/  BSSY B1, `(.L_x_296) ;  /* 0x0000037000017945 */ /* 0x000fe20003800000 */
[----:B0-----:R-:W-:-:S13]  /*8c40*/  ISETP.LT.OR P6, PT, R4, 0x1, !P6 ;  /* 0x000000010400780c */ /* 0x001fda00077c1670 */
[----:B------:R-:W-:Y:S05]  /*8c50*/  @P6 BRA `(.L_x_297) ;  /* 0x0000000000d06947 */ /* 0x000fea0003800000 */
[----:B------:R-:W-:Y:S02]  /*8c60*/  IMAD.SHL.U32 R15, R9, 0x100, RZ ;  /* 0x00000100090f7824 */ /* 0x000fe400078e00ff */
[----:B------:R-:W-:Y:S02]  /*8c70*/  IMAD.SHL.U32 R18, R7, 0x80, RZ ;  /* 0x0000008007127824 */ /* 0x000fe400078e00ff */
[----:B------:R-:W-:Y:S02]  /*8c80*/  IMAD.MOV.U32 R20, RZ, RZ, RZ ;  /* 0x000000ffff147224 */ /* 0x000fe400078e00ff */
[----:B------:R-:W-:Y:S02]  /*8c90*/  IMAD.MOV.U32 R4, RZ, RZ, R10 ;  /* 0x000000ffff047224 */ /* 0x000fe400078e000a */
[----:B------:R-:W-:Y:S02]  /*8ca0*/  IMAD.MOV.U32 R5, RZ, RZ, R0 ;  /* 0x000000ffff057224 */ /* 0x000fe400078e0000 */
[----:B------:R-:W-:-:S07]  /*8cb0*/  IMAD.MOV.U32 R6, RZ, RZ, R12 ;  /* 0x000000ffff067224 */ /* 0x000fce00078e000c */
.L_x_301:
[----:B------:R-:W0:Y:S01]  /*8cc0*/  S2R R14, SR_CgaCtaId ;  /* 0x00000000000e7919 */ /* 0x000e220000008800 */
[----:B------:R-:W-:Y:S01]  /*8cd0*/  MOV R7, 0x400 ;  /* 0x0000040000077802 */ /* 0x000fe20000000f00 */
[----:B------:R-:W1:Y:S03]  /*8ce0*/  @!P2 LDC R9, c[0x0][0x500] ;  /* 0x00014000ff09ab82 */ /* 0x000e660000000800 */
[----:B0-----:R-:W-:Y:S02]  /*8cf0*/  LEA R21, R14, R7, 0x18 ;  /* 0x000000070e157211 */ /* 0x001fe400078ec0ff */
[----:B------:R-:W-:-:S03]  /*8d00*/  SHF.L.U32 R7, R5, 0x1f, RZ ;  /* 0x0000001f05077819 */ /* 0x000fc600000006ff */
[----:B------:R-:W-:-:S04]  /*8d10*/  IMAD R14, R6, 0x8, R21 ;  /* 0x00000008060e7824 */ /* 0x000fc800078e0215 */
[----:B------:R-:W0:Y:S02]  /*8d20*/  SYNCS.PHASECHK.TRANS64.TRYWAIT P1, [R14+URZ+0x18], R7 ;  /* 0x000018070e0075a7 */ /* 0x000e24000802017f */
[----:B01----:R-:W-:Y:S05]  /*8d30*/  @!P1 BRA `(.L_x_298) ;  /* 0x0000000c00489947 */ /* 0x003fea0003800000 */
.L_x_317:
[----:B0-----:R-:W-:Y:S01]  /*8d40*/  PRMT R7, R11, 0x9910, RZ ;  /* 0x000099100b077816 */ /* 0x001fe200000000ff */
[----:B------:R0:W-:Y:S03]  /*8d50*/  @!P2 SYNCS.ARRIVE.TRANS64 RZ, [R14+URZ], R9 ;  /* 0x000000090effa9a7 */ /* 0x0001e6000800003f */
[----:B------:R-:W-:-:S13]  /*8d60*/  ISETP.NE.AND P1, PT, R7, 0x2, PT ;  /* 0x000000020700780c */ /* 0x000fda0003f25270 */
[----:B0-----:R-:W-:Y:S05]  /*8d70*/  @P1 BRA `(.L_x_299) ;  /* 0x0000000000041947 */ /* 0x001fea0003800000 */
[----:B------:R-:W-:Y:S01]  /*8d80*/  BPT.TRAP 0x1 ;  /* 0x000000040000795c */ /* 0x000fe20000300000 */
.L_x_299:
[----:B------:R-:W-:Y:S05]  /*8d90*/  @P0 BRA `(.L_x_300) ;  /* 0x0000000000040947 */ /* 0x000fea0003800000 */
[----:B------:R-:W-:Y:S01]  /*8da0*/  BPT.TRAP 0x1 ;  /* 0x000000040000795c */ /* 0x000fe20000300000 */
.L_x_300:
[--C-:B------:R-:W-:Y:S01]  /*8db0*/  IMAD R7, R6, 0x1000, R21.reuse ;  /* 0x0000100006077824 */ /* 0x100fe200078e0215 */
[----:B------:R-:W-:Y:S01]  /*8dc0*/  R2UR UR9, R14 ;  /* 0x000000000e0972ca */ /* 0x000fe200000e0000 */
[----:B------:R-:W-:Y:S01]  /*8dd0*/  IMAD R21, R6, 0x2000, R21 ;  /* 0x0000200006157824 */ /* 0x000fe200078e0215 */
[----:B------:R-:W-:Y:S01]  /*8de0*/  UIADD3 UR4, UP0, UR22, 0xf0, URZ ;  /* 0x000000f016047890 */ /* 0x000fe2000ff1e03f */
[----:B------:R-:W-:Y:S01]  /*8df0*/  VIADD R4, R4, 0xffffffff ;  /* 0xffffffff04047836 */ /* 0x000fe20000000000 */
[----:B------:R-:W-:Y:S01]  /*8e00*/  R2UR UR5, R7 ;  /* 0x00000000070572ca */ /* 0x000fe200000e0000 */
[----:B------:R-:W-:Y:S01]  /*8e10*/  UIADD3 UR24, UP1, UR22, 0x1f0, URZ ;  /* 0x000001f016187890 */ /* 0x000fe2000ff3e03f */
[----:B------:R-:W-:Y:S01]  /*8e20*/  R2UR UR8, R21 ;  /* 0x00000000150872ca */ /* 0x000fe200000e0000 */
[----:B------:R-:W-:Y:S01]  /*8e30*/  VIADD R6, R6, 0x1 ;  /* 0x0000000106067836 */ /* 0x000fe20000000000 */
[----:B------:R-:W-:Y:S01]  /*8e40*/  R2UR UR11, R18 ;  /* 0x00000000120b72ca */ /* 0x000fe200000e0000 */
[----:B------:R-:W-:Y:S01]  /*8e50*/  UIADD3.X UR25, URZ, UR23, URZ, UP1, !UPT ;  /* 0x000000173f197290 */ /* 0x000fe20008ffe43f */
[----:B------:R-:W-:Y:S01]  /*8e60*/  R2UR UR10, R20 ;  /* 0x00000000140a72ca */ /* 0x000fe200000e0000 */
[----:B------:R-:W-:Y:S01]  /*8e70*/  UMOV UR6, 0x0 ;  /* 0x0000000000067882 */ /* 0x000fe20000000000 */
[----:B------:R-:W-:Y:S01]  /*8e80*/  R2UR UR12, R8 ;  /* 0x00000000080c72ca */ /* 0x000fe200000e0000 */
[----:B------:R-:W-:Y:S01]  /*8e90*/  UMOV UR7, 0x10000000 ;  /* 0x1000000000077882 */ /* 0x000fe20000000000 */
[----:B------:R-:W-:Y:S01]  /*8ea0*/  R2UR UR19, R15 ;  /* 0x000000000f1372ca */ /* 0x000fe200000e0000 */
[----:B------:R-:W-:Y:S01]  /*8eb0*/  VIADD R20, R20, 0x20 ;  /* 0x0000002014147836 */ /* 0x000fe20000000000 */
[----:B------:R-:W-:Y:S01]  /*8ec0*/  ISETP.GT.AND P3, PT, R4, 0x1, PT ;  /* 0x000000010400780c */ /* 0x000fe20003f64270 */
[----:B------:R-:W-:Y:S01]  /*8ed0*/  UIADD3 UR14, UR5, 0x100, URZ ;  /* 0x00000100050e7890 */ /* 0x000fe2000fffe03f */
[----:B------:R-:W-:Y:S01]  /*8ee0*/  ISETP.NE.AND P1, PT, R6, 0x3, PT ;  /* 0x000000030600780c */ /* 0x000fe20003f25270 */
[----:B------:R-:W-:-:S02]  /*8ef0*/  UIADD3.X UR5, URZ, UR23, URZ, UP0, !UPT ;  /* 0x000000173f057290 */ /* 0x000fc400087fe43f */
[----:B------:R-:W-:Y:S01]  /*8f00*/  UIADD3 UR15, UR8, 0x3100, URZ ;  /* 0x00003100080f7890 */ /* 0x000fe2000fffe03f */
[----:B------:R-:W-:Y:S02]  /*8f10*/  SEL R14, RZ, 0x1, P1 ;  /* 0x00000001ff0e7807 */ /* 0x000fe40000800000 */
[----:B------:R-:W-:Y:S01]  /*8f20*/  UMOV UR8, UR14 ;  /* 0x0000000e00087c82 */ /* 0x000fe20008000000 */
[----:B------:R-:W-:Y:S02]  /*8f30*/  SEL R6, R6, RZ, P1 ;  /* 0x000000ff06067207 */ /* 0x000fe40000800000 */
[----:B------:R-:W-:Y:S01]  /*8f40*/  LOP3.LUT R5, R5, R14, RZ, 0x3c, !PT ;  /* 0x0000000e05057212 */ /* 0x000fe200078e3cff */
[----:B------:R0:W-:Y:S02]  /*8f50*/  UTMALDG.3D [UR8], [UR4], desc[UR6] ;  /* 0x00000608040075b4 */ /* 0x0001e40008011000 */
[----:B0-----:R-:W-:Y:S01]  /*8f60*/  UMOV UR8, UR15 ;  /* 0x0000000f00087c82 */ /* 0x001fe20008000000 */
[----:B------:R-:W-:-:S02]  /*8f70*/  UMOV UR11, UR19 ;  /* 0x00000013000b7c82 */ /* 0x000fc40008000000 */
[----:B------:R0:W-:Y:S02]  /*8f80*/  UTMALDG.3D [UR8], [UR24], desc[UR6] ;  /* 0x00000608180075b4 */ /* 0x0001e40008011000 */
[----:B0-----:R-:W-:Y:S05]  /*8f90*/  @P3 BRA `(.L_x_301) ;  /* 0xfffffffc00483947 */ /* 0x001fea000383ffff */
.L_x_297:
[----:B------:R-:W-:Y:S05]  /*8fa0*/  BSYNC B1 ;  /* 0x0000000000017941 */ /* 0x000fea0003800000 */
.L_x_296:
[----:B------:R-:W-:Y:S01]  /*8fb0*/  LOP3.LUT P3, RZ, R13, 0xff, RZ, 0xc0, !PT ;  /* 0x000000ff0dff7812 */ /* 0x000fe2000786c0ff */
[----:B------:R-:W-:Y:S01]  /*8fc0*/  IMAD.IADD R12, R3, 0x1, R12 ;  /* 0x00000001030c7824 */ /* 0x000fe200078e020c */
[----:B------:R-:W-:Y:S01]  /*8fd0*/  IADD3 R16, P4, R16, UR20, RZ ;  /* 0x0000001410107c10 */ /* 0x000fe2000ff9e0ff */
[----:B------:R-:W-:Y:S01]  /*8fe0*/  ULDC.64 UR4, c[0x0][0x650] ;  /* 0x0001940000047ab9 */ /* 0x000fe20000000a00 */
[----:B------:R-:W-:Y:S01]  /*8ff0*/  BSSY B1, `(.L_x_302) ;  /* 0x000006a000017945 */ /* 0x000fe20003800000 */
[----:B------:R-:W-:Y:S01]  /*9000*/  IMAD.MOV.U32 R9, RZ, RZ, -0x1 ;  /* 0xffffffffff097424 */ /* 0x000fe200078e00ff */
[----:B------:R-:W-:Y:S01]  /*9010*/  ISETP.GT.U32.AND P1, PT, R12, 0x2, PT ;  /* 0x000000020c00780c */ /* 0x000fe20003f24070 */
[----:B------:R-:W-:Y:S01]  /*9020*/  IMAD.MOV.U32 R8, RZ, RZ, -0x1 ;  /* 0xffffffffff087424 */ /* 0x000fe200078e00ff */
[----:B------:R-:W-:Y:S02]  /*9030*/  IADD3.X R17, R17, UR13, RZ, P4, !PT ;  /* 0x0000000d11117c10 */ /* 0x000fe4000a7fe4ff */
[----:B------:R-:W-:-:S02]  /*9040*/  ISETP.LT.U32.AND P1, PT, R3, 0x3, P1 ;  /* 0x000000030300780c */ /* 0x000fc40000f21070 */
[----:B------:R-:W-:Y:S01]  /*9050*/  PRMT R13, RZ, 0x7610, R13 ;  /* 0x00007610ff0d7816 */ /* 0x000fe2000000000d */
[----:B------:R-:W0:Y:S01]  /*9060*/  @P3 S2R R5, SR_CgaCtaId ;  /* 0x0000000000053919 */ /* 0x000e220000008800 */
[----:B------:R-:W-:-:S04]  /*9070*/  @P3 MOV R4, 0x400 ;  /* 0x0000040000043802 */ /* 0x000fc80000000f00 */
[----:B0-----:R-:W-:Y:S01]  /*9080*/  @P3 LEA R6, R5, R4, 0x18 ;  /* 0x0000000405063211 */ /* 0x001fe200078ec0ff */
[----:B------:R-:W-:-:S03]  /*9090*/  IMAD.WIDE.U32 R4, R12, -0x55555555, RZ ;  /* 0xaaaaaaab0c047825 */ /* 0x000fc600078e00ff */
[----:B------:R0:W-:Y:S01]  /*90a0*/  @P3 SYNCS.ARRIVE.TRANS64.A1T0 RZ, [R6+URZ+0x48], RZ ;  /* 0x000048ff06ff39a7 */ /* 0x0001e2000810003f */
[----:B------:R-:W-:Y:S02]  /*90b0*/  ISETP.GE.U32.AND P3, PT, R3, 0x3, PT ;  /* 0x000000030300780c */ /* 0x000fe40003f66070 */
[----:B------:R-:W-:Y:S02]  /*90c0*/  SHF.R.U32.HI R7, RZ, 0x1, R5 ;  /* 0x00000001ff077819 */ /* 0x000fe40000011605 */
[----:B------:R-:W-:Y:S02]  /*90d0*/  SEL R5, RZ, 0x1, !P1 ;  /* 0x00000001ff057807 */ /* 0x000fe40004800000 */
[----:B------:R-:W-:Y:S01]  /*90e0*/  ISETP.GE.U32.AND P1, PT, R16, UR4, PT ;  /* 0x0000000410007c0c */ /* 0x000fe2000bf26070 */
[----:B------:R-:W-:Y:S01]  /*90f0*/  IMAD R12, R7, -0x3, R12 ;  /* 0xfffffffd070c7824 */ /* 0x000fe200078e020c */
[----:B------:R-:W-:Y:S02]  /*9100*/  LOP3.LUT R0, R0, R5, RZ, 0x3c, !PT ;  /* 0x0000000500007212 */ /* 0x000fe400078e3cff */
[----:B------:R-:W-:-:S02]  /*9110*/  ISETP.GE.U32.AND.EX P1, PT, R17, UR5, PT, P1 ;  /* 0x0000000511007c0c */ /* 0x000fc4000bf26110 */
[----:B------:R-:W-:Y:S02]  /*9120*/  PRMT R4, RZ, 0x7610, R4 ;  /* 0x00007610ff047816 */ /* 0x000fe40000000004 */
[----:B------:R-:W-:Y:S01]  /*9130*/  @P3 LOP3.LUT R0, R0, 0x1, R7, 0x78, !PT ;  /* 0x0000000100003812 */ /* 0x000fe200078e7807 */
[----:B------:R-:W-:-:S08]  /*9140*/  IMAD.MOV.U32 R7, RZ, RZ, -0x1 ;  /* 0xffffffffff077424 */ /* 0x000fd000078e00ff */
[----:B0-----:R-:W-:Y:S05]  /*9150*/  @P1 BRA `(.L_x_303) ;  /* 0x00000004004c1947 */ /* 0x001fea0003800000 */
[----:B------:R-:W-:Y:S01]  /*9160*/  ULDC.64 UR4, c[0x0][0x628] ;  /* 0x00018a0000047ab9 */ /* 0x000fe20000000a00 */
[----:B------:R-:W0:Y:S01]  /*9170*/  S2R R15, SR_CTAID.X ;  /* 0x00000000000f7919 */ /* 0x000e220000002500 */
[----:B------:R-:W-:Y:S01]  /*9180*/  ISETP.NE.U32.AND P1, PT, RZ, UR4, PT ;  /* 0x00000004ff007c0c */ /* 0x000fe2000bf25070 */
[----:B------:R-:W-:Y:S01]  /*9190*/  ULDC UR7, c[0x0][0x630] ;  /* 0x00018c0000077ab9 */ /* 0x000fe20000000800 */
[----:B------:R-:W-:Y:S01]  /*91a0*/  IMAD.MOV.U32 R4, RZ, RZ, R16 ;  /* 0x000000ffff047224 */ /* 0x000fe200078e0010 */
[----:B------:R-:W1:Y:S01]  /*91b0*/  S2R R14, SR_CTAID.Y ;  /* 0x00000000000e7919 */ /* 0x000e620000002600 */
[----:B------:R-:W-:Y:S01]  /*91c0*/  ISETP.NE.AND.EX P1, PT, RZ, UR5, PT, P1 ;  /* 0x00000005ff007c0c */ /* 0x000fe2000bf25310 */
[----:B------:R-:W-:-:S12]  /*91d0*/  IMAD.MOV.U32 R5, RZ, RZ, R17 ;  /* 0x000000ffff057224 */ /* 0x000fd800078e0011 */
[----:B------:R-:W-:Y:S05]  /*91e0*/  @!P1 BRA `(.L_x_304) ;  /* 0x0000000000289947 */ /* 0x000fea0003800000 */
[----:B------:R-:W-:Y:S02]  /*91f0*/  ULDC UR6, c[0x0][0x634] ;  /* 0x00018d0000067ab9 */ /* 0x000fe40000000800 */
[----:B------:R-:W-:-:S05]  /*9200*/  IADD3 R9, P1, R16, UR6, RZ ;  /* 0x0000000610097c10 */ /* 0x000fca000ff3e0ff */
[----:B------:R-:W-:-:S04]  /*9210*/  IMAD.X R21, RZ, RZ, R17, P1 ;  /* 0x000000ffff157224 */ /* 0x000fc800008e0611 */
[----:B------:R-:W-:-:S04]  /*9220*/  IMAD.WIDE.U32 R6, R21, UR4, RZ ;  /* 0x0000000415067c25 */ /* 0x000fc8000f8e00ff */
[----:B------:R-:W-:-:S04]  /*9230*/  IMAD.WIDE.U32 R6, P1, R9, UR5, R6 ;  /* 0x0000000509067c25 */ /* 0x000fc8000f820006 */
[----:B------:R-:W-:-:S04]  /*9240*/  IMAD.WIDE.U32 R8, R9, UR4, RZ ;  /* 0x0000000409087c25 */ /* 0x000fc8000f8e00ff */
[----:B------:R-:W-:Y:S01]  /*9250*/  IMAD.X R5, RZ, RZ, RZ, P1 ;  /* 0x000000ffff057224 */ /* 0x000fe200008e06ff */
[----:B------:R-:W-:Y:S01]  /*9260*/  IADD3 RZ, P1, R9, R6, RZ ;  /* 0x0000000609ff7210 */ /* 0x000fe20007f3e0ff */
[----:B------:R-:W-:-:S04]  /*9270*/  IMAD.MOV.U32 R4, RZ, RZ, R7 ;  /* 0x000000ffff047224 */ /* 0x000fc800078e0007 */
[----:B------:R-:W-:-:S08]  /*9280*/  IMAD.WIDE.U32.X R4, R21, UR5, R4, P1 ;  /* 0x0000000515047c25 */ /* 0x000fd000088e0404 */
.L_x_304:
[--C-:B------:R-:W-:Y:S01]  /*9290*/  SHF.R.U64 R8, R4, UR7, R5.reuse ;  /* 0x0000000704087c19 */ /* 0x100fe20008001205 */
[----:B------:R-:W-:Y:S01]  /*92a0*/  ULDC.64 UR4, c[0x0][0x620] ;  /* 0x0001880000047ab9 */ /* 0x000fe20000000a00 */
[----:B------:R-:W-:Y:S01]  /*92b0*/  SHF.R.U32.HI R4, RZ, UR7, R5 ;  /* 0x00000007ff047c19 */ /* 0x000fe20008011605 */
[----:B------:R-:W2:Y:S01]  /*92c0*/  LDC R24, c[0x0][0x144] ;  /* 0x00005100ff187b82 */ /* 0x000ea20000000800 */
[----:B------:R-:W-:Y:S01]  /*92d0*/  IADD3 R7, P1, RZ, -R8, RZ ;  /* 0x80000008ff077210 */ /* 0x000fe20007f3e0ff */
[----:B------:R-:W-:Y:S01]  /*92e0*/  ULDC.64 UR8, c[0x0][0x640] ;  /* 0x0001900000087ab9 */ /* 0x000fe20000000a00 */
[----:B0-----:R-:W-:Y:S01]  /*92f0*/  I2FP.F32.U32 R9, R15 ;  /* 0x0000000f00097245 */ /* 0x001fe20000201000 */
[----:B------:R-:W-:Y:S02]  /*9300*/  ULDC UR6, c[0x0][0x608] ;  /* 0x0001820000067ab9 */ /* 0x000fe40000000800 */
[----:B------:R-:W-:Y:S01]  /*9310*/  IMAD.X R4, RZ, RZ, ~R4, P1 ;  /* 0x000000ffff047224 */ /* 0x000fe200008e0e04 */
[----:B------:R-:W-:Y:S01]  /*9320*/  ISETP.NE.U32.AND P1, PT, RZ, UR8, PT ;  /* 0x00000008ff007c0c */ /* 0x000fe2000bf25070 */
[----:B------:R-:W0:Y:S02]  /*9330*/  LDC R21, c[0x0][0x148] ;  /* 0x00005200ff157b82 */ /* 0x000e240000000800 */
[----:B------:R-:W-:Y:S01]  /*9340*/  IMAD R6, R4, UR4, RZ ;  /* 0x0000000404067c24 */ /* 0x000fe2000f8e02ff */
[----:B------:R-:W-:Y:S01]  /*9350*/  ISETP.NE.AND.EX P1, PT, RZ, UR9, PT, P1 ;  /* 0x00000009ff007c0c */ /* 0x000fe2000bf25310 */
[----:B------:R-:W-:Y:S01]  /*9360*/  IMAD.WIDE.U32 R4, R7, UR4, R16 ;  /* 0x0000000407047c25 */ /* 0x000fe2000f8e0010 */
[----:B------:R-:W-:-:S03]  /*9370*/  ULDC UR4, c[0x0][0x150] ;  /* 0x0000540000047ab9 */ /* 0x000fc60000000800 */
[----:B------:R-:W-:Y:S02]  /*9380*/  IMAD R7, R7, UR5, R6 ;  /* 0x0000000507077c24 */ /* 0x000fe4000f8e0206 */
[----:B------:R-:W-:Y:S01]  /*9390*/  FMUL R6, R9, UR4 ;  /* 0x0000000409067c20 */ /* 0x000fe20008400000 */
[----:B------:R-:W-:Y:S01]  /*93a0*/  ULDC UR4, c[0x0][0x618] ;  /* 0x0001860000047ab9 */ /* 0x000fe20000000800 */
[----:B------:R-:W-:Y:S01]  /*93b0*/  ULDC UR5, c[0x0][0x154] ;  /* 0x0000550000057ab9 */ /* 0x000fe20000000800 */
[----:B------:R-:W-:-:S03]  /*93c0*/  IMAD.IADD R5, R5, 0x1, R7 ;  /* 0x0000000105057824 */ /* 0x000fc600078e0207 */
[----:B------:R-:W3:Y:S02]  /*93d0*/  F2I.U32.TRUNC.NTZ R6, R6 ;  /* 0x0000000600067305 */ /* 0x000ee4000020f000 */
[----:B------:R-:W-:Y:S02]  /*93e0*/  SHF.R.U64 R9, R4, UR4, R5 ;  /* 0x0000000404097c19 */ /* 0x000fe40008001205 */
[----:B-1----:R-:W-:-:S05]  /*93f0*/  I2FP.F32.U32 R4, R14 ;  /* 0x0000000e00047245 */ /* 0x002fca0000201000 */
[----:B------:R-:W-:Y:S01]  /*9400*/  FMUL R22, R4, UR5 ;  /* 0x0000000504167c20 */ /* 0x000fe20008400000 */
[----:B------:R-:W-:Y:S01]  /*9410*/  SHF.R.U32.HI R4, RZ, UR4, R5 ;  /* 0x00000004ff047c19 */ /* 0x000fe20008011605 */
[----:B------:R-:W-:-:S03]  /*9420*/  ULDC UR4, c[0x0][0x658] ;  /* 0x0001960000047ab9 */ /* 0x000fc60000000800 */
[--C-:B------:R-:W-:Y:S01]  /*9430*/  SHF.R.U64 R20, R9, UR6, R4.reuse ;  /* 0x0000000609147c19 */ /* 0x100fe20008001204 */
[----:B------:R-:W1:Y:S01]  /*9440*/  F2I.U32.TRUNC.NTZ R22, R22 ;  /* 0x0000001600167305 */ /* 0x000e62000020f000 */
[----:B------:R-:W-:Y:S01]  /*9450*/  SHF.R.U32.HI R5, RZ, UR6, R4 ;  /* 0x00000006ff057c19 */ /* 0x000fe20008011604 */
[----:B---3--:R-:W-:-:S03]  /*9460*/  IMAD.MOV R6, RZ, RZ, -R6 ;  /* 0x000000ffff067224 */ /* 0x008fc600078e0a06 */
[----:B------:R-:W-:Y:S01]  /*9470*/  SHF.R.U64 R18, R20, UR4, R5 ;  /* 0x0000000414127c19 */ /* 0x000fe20008001205 */
[----:B--2---:R-:W-:Y:S01]  /*9480*/  IMAD R15, R24, R6, R15 ;  /* 0x00000006180f7224 */ /* 0x004fe200078e020f */
[----:B------:R-:W-:-:S03]  /*9490*/  SHF.R.U32.HI R23, RZ, UR4, R5 ;  /* 0x00000004ff177c19 */ /* 0x000fc60008011605 */
[----:B------:R-:W-:Y:S02]  /*94a0*/  IMAD.MOV.U32 R4, RZ, RZ, R18 ;  /* 0x000000ffff047224 */ /* 0x000fe400078e0012 */
[----:B------:R-:W-:Y:S01]  /*94b0*/  IMAD.MOV.U32 R5, RZ, RZ, R23 ;  /* 0x000000ffff057224 */ /* 0x000fe200078e0017 */
[----:B-1----:R-:W-:Y:S06]  /*94c0*/  @!P1 BRA `(.L_x_305) ;  /* 0x0000000000289947 */ /* 0x002fec0003800000 */
[----:B------:R-:W-:Y:S02]  /*94d0*/  ULDC UR4, c[0x0][0x64c] ;  /* 0x0001930000047ab9 */ /* 0x000fe40000000800 */
[----:B------:R-:W-:-:S05]  /*94e0*/  IADD3 R5, P1, R18, UR4, RZ ;  /* 0x0000000412057c10 */ /* 0x000fca000ff3e0ff */
[----:B------:R-:W-:-:S04]  /*94f0*/  IMAD.X R23, RZ, RZ, R23, P1 ;  /* 0x000000ffff177224 */ /* 0x000fc800008e0617 */
[----:B------:R-:W-:-:S04]  /*9500*/  IMAD.WIDE.U32 R6, R23, UR8, RZ ;  /* 0x0000000817067c25 */ /* 0x000fc8000f8e00ff */
[----:B------:R-:W-:-:S04]  /*9510*/  IMAD.WIDE.U32 R6, P1, R5, UR9, R6 ;  /* 0x0000000905067c25 */ /* 0x000fc8000f820006 */
[----:B------:R-:W-:-:S04]  /*9520*/  IMAD.WIDE.U32 R4, R5, UR8, RZ ;  /* 0x0000000805047c25 */ /* 0x000fc8000f8e00ff */
[----:B------:R-:W-:Y:S01]  /*9530*/  IMAD.MOV.U32 R4, RZ, RZ, R7 ;  /* 0x000000ffff047224 */ /* 0x000fe200078e0007 */
[----:B------:R-:W-:Y:S01]  /*9540*/  IADD3 RZ, P3, R5, R6, RZ ;  /* 0x0000000605ff7210 */ /* 0x000fe20007f7e0ff */
[----:B------:R-:W-:-:S04]  /*9550*/  IMAD.X R5, RZ, RZ, RZ, P1 ;  /* 0x000000ffff057224 */ /* 0x000fc800008e06ff */
[----:B------:R-:W-:-:S08]  /*9560*/  IMAD.WIDE.U32.X R4, R23, UR9, R4, P3 ;  /* 0x0000000917047c25 */ /* 0x000fd000098e0404 */
.L_x_305:
[----:B------:R-:W-:Y:S01]  /*9570*/  ISETP.NE.AND P1, PT, R2, 0x1, PT ;  /* 0x000000010200780c */ /* 0x000fe20003f25270 */
[----:B------:R-:W-:Y:S01]  /*9580*/  ULDC UR4, c[0x0][0x648] ;  /* 0x0001920000047ab9 */ /* 0x000fe20000000800 */
[----:B------:R-:W-:Y:S01]  /*9590*/  LOP3.LUT R20, R20, UR17, RZ, 0xc0, !PT ;  /* 0x0000001114147c12 */ /* 0x000fe2000f8ec0ff */
[----:B------:R-:W-:Y:S01]  /*95a0*/  IMAD.MOV R22, RZ, RZ, -R22 ;  /* 0x000000ffff167224 */ /* 0x000fe200078e0a16 */
[----:B------:R-:W-:Y:S01]  /*95b0*/  SHF.R.U64 R5, R4, UR4, R5 ;  /* 0x0000000404057c19 */ /* 0x000fe20008001205 */
[----:B------:R-:W-:Y:S01]  /*95c0*/  ULDC UR4, c[0x0][0x638] ;  /* 0x00018e0000047ab9 */ /* 0x000fe20000000800 */
[----:B------:R-:W-:Y:S01]  /*95d0*/  LOP3.LUT R9, R9, UR16, RZ, 0xc0, !PT ;  /* 0x0000001009097c12 */ /* 0x000fe2000f8ec0ff */
[----:B------:R-:W-:Y:S01]  /*95e0*/  ULDC UR5, c[0x0][0x610] ;  /* 0x0001840000057ab9 */ /* 0x000fe20000000800 */
[----:B------:R-:W-:Y:S02]  /*95f0*/  IMAD.MOV.U32 R4, RZ, RZ, 0x1 ;  /* 0x00000001ff047424 */ /* 0x000fe400078e00ff */
[----:B------:R-:W-:-:S02]  /*9600*/  IMAD.MOV R7, RZ, RZ, -R5 ;  /* 0x000000ffff077224 */ /* 0x000fc400078e0a05 */
[----:B------:R-:W-:Y:S02]  /*9610*/  IMAD R20, R5, UR18, R20 ;  /* 0x0000001205147c24 */ /* 0x000fe4000f8e0214 */
[----:B0-----:R-:W-:Y:S02]  /*9620*/  @P1 IMAD R15, R21, R22, R14 ;  /* 0x00000016150f1224 */ /* 0x001fe400078e020e */
[----:B------:R-:W-:Y:S01]  /*9630*/  IMAD R18, R7, UR4, R18 ;  /* 0x0000000407127c24 */ /* 0x000fe2000f8e0212 */
[----:B------:R-:W-:Y:S01]  /*9640*/  ULDC UR4, c[0x0][0x600] ;  /* 0x0001800000047ab9 */ /* 0x000fe20000000800 */
[----:B------:R-:W-:Y:S02]  /*9650*/  IMAD R15, R20, UR5, R15 ;  /* 0x00000005140f7c24 */ /* 0x000fe4000f8e020f */
[----:B------:R-:W-:-:S05]  /*9660*/  IMAD R18, R18, UR4, R9 ;  /* 0x0000000412127c24 */ /* 0x000fca000f8e0209 */
[----:B------:R-:W-:Y:S02]  /*9670*/  SEL R9, R18, R15, !P1 ;  /* 0x0000000f12097207 */ /* 0x000fe40004800000 */
[----:B------:R-:W-:-:S07]  /*9680*/  SEL R7, R15, R18, !P1 ;  /* 0x000000120f077207 */ /* 0x000fce0004800000 */
.L_x_303:
[----:B------:R-:W-:Y:S05]  /*9690*/  BSYNC B1 ;  /* 0x0000000000017941 */ /* 0x000fea0003800000 */
.L_x_302:
[----:B------:R-:W-:-:S13]  /*96a0*/  LOP3.LUT P1, RZ, R4, 0xff, RZ, 0xc0, !PT ;  /* 0x000000ff04ff7812 */ /* 0x000fda000782c0ff */
[----:B------:R-:W-:Y:S05]  /*96b0*/  @P1 BRA `(.L_x_306) ;  /* 0xfffffff4004c1947 */ /* 0x000fea000383ffff */
[----:B------:R-:W-:Y:S05]  /*96c0*/  BSYNC B0 ;  /* 0x0000000000007941 */ /* 0x000fea0003800000 */
.L_x_294:
[----:B------:R-:W-:-:S03]  /*96d0*/  UMOV UR4, 0xffffffff ;  /* 0xffffffff00047882 */ /* 0x000fc60000000000 */
[----:B------:R-:W-:Y:S05]  /*96e0*/  BRA.DIV UR4, `(.L_x_307) ;  /* 0x0000000204f07947 */ /* 0x000fea000b800000 */
[----:B------:R-:W-:-:S13]  /*96f0*/  ELECT P6, URZ, PT ;  /* 0x00000000003f782f */ /* 0x000fda00038c0000 */
.L_x_320:
[----:B------:R-:W-:Y:S04]  /*9700*/  BSSY B0, `(.L_x_308) ;  /* 0x0000022000007945 */ /* 0x000fe80003800000 */
[----:B------:R-:W-:Y:S05]  /*9710*/  @!P6 BRA `(.L_x_309) ;  /* 0x000000000080e947 */ /* 0x000fea0003800000 */
[----:B------:R-:W-:-:S04]  /*9720*/  LOP3.LUT R19, R19, 0x2, RZ, 0xfc, !PT ;  /* 0x0000000213137812 */ /* 0x000fc800078efcff */
[----:B------:R-:W-:-:S13]  /*9730*/  ISETP.NE.AND P0, PT, R19, 0x3, PT ;  /* 0x000000031300780c */ /* 0x000fda0003f05270 */
[----:B------:R-:W-:Y:S05]  /*9740*/  @!P0 BRA `(.L_x_310) ;  /* 0x0000000000048947 */ /* 0x000fea0003800000 */
[----:B------:R-:W-:Y:S01]  /*9750*/  BPT.TRAP 0x1 ;  /* 0x000000040000795c */ /* 0x000fe20000300000 */
.L_x_310:
[----:B------:R-:W0:Y:S01]  /*9760*/  S2R R3, SR_CgaCtaId ;  /* 0x0000000000037919 */ /* 0x000e220000008800 */
[----:B------:R-:W-:-:S04]  /*9770*/  MOV R2, 0x400 ;  /* 0x0000040000027802 */ /* 0x000fc80000000f00 */
[----:B0-----:R-:W-:Y:S02]  /*9780*/  LEA R3, R3, R2, 0x18 ;  /* 0x0000000203037211 */ /* 0x001fe400078ec0ff */
[----:B------:R-:W-:-:S03]  /*9790*/  SHF.L.U32 R2, R0, 0x1f, RZ ;  /* 0x0000001f00027819 */ /* 0x000fc600000006ff */
[----:B------:R-:W-:-:S04]  /*97a0*/  VIADD R3, R3, 0x18 ;  /* 0x0000001803037836 */ /* 0x000fc80000000000 */
[C---:B------:R-:W-:Y:S02]  /*97b0*/  IMAD R7, R12.reuse, 0x8, R3 ;  /* 0x000000080c077824 */ /* 0x040fe400078e0203 */
[----:B------:R-:W-:Y:S02]  /*97c0*/  VIADD R12, R12, 0x1 ;  /* 0x000000010c0c7836 */ /* 0x000fe40000000000 */
[----:B------:R-:W0:Y:S03]  /*97d0*/  SYNCS.PHASECHK.TRANS64.TRYWAIT P0, [R7+URZ], R2 ;  /* 0x00000002070075a7 */ /* 0x000e26000800017f */
[----:B------:R-:W-:-:S04]  /*97e0*/  ISETP.NE.AND P1, PT, R12, 0x3, PT ;  /* 0x000000030c00780c */ /* 0x000fc80003f25270 */
[----:B------:R-:W-:Y:S02]  /*97f0*/  SEL R5, RZ, 0x1, P1 ;  /* 0x00000001ff057807 */ /* 0x000fe40000800000 */
[----:B------:R-:W-:Y:S02]  /*9800*/  SEL R12, R12, RZ, P1 ;  /* 0x000000ff0c0c7207 */ /* 0x000fe40000800000 */
[----:B------:R-:W-:-:S03]  /*9810*/  LOP3.LUT R5, R0, R5, RZ, 0x3c, !PT ;  /* 0x0000000500057212 */ /* 0x000fc600078e3cff */
[----:B------:R-:W-:Y:S01]  /*9820*/  IMAD R9, R12, 0x8, R3 ;  /* 0x000000080c097824 */ /* 0x000fe200078e0203 */
[----:B------:R-:W-:Y:S01]  /*9830*/  SHF.L.U32 R4, R5, 0x1f, RZ ;  /* 0x0000001f05047819 */ /* 0x000fe200000006ff */
[----:B0-----:R-:W-:Y:S06]  /*9840*/  @!P0 BRA `(.L_x_311) ;  /* 0x0000000000b88947 */ /* 0x001fec0003800000 */
.L_x_321:
[----:B------:R-:W1:Y:S01]  /*9850*/  SYNCS.PHASECHK.TRANS64.TRYWAIT P0, [R9+URZ], R4 ;  /* 0x00000004090075a7 */ /* 0x000e62000800017f */
[----:B------:R-:W-:-:S05]  /*9860*/  VIADD R0, R12, 0x1 ;  /* 0x000000010c007836 */ /* 0x000fca0000000000 */
[----:B------:R-:W-:-:S04]  /*9870*/  ISETP.NE.AND P1, PT, R0, 0x3, PT ;  /* 0x000000030000780c */ /* 0x000fc80003f25270 */
[----:B0-----:R-:W-:Y:S02]  /*9880*/  SEL R2, RZ, 0x1, P1 ;  /* 0x00000001ff027807 */ /* 0x001fe40000800000 */
[----:B------:R-:W-:Y:S02]  /*9890*/  SEL R0, R0, RZ, P1 ;  /* 0x000000ff00007207 */ /* 0x000fe40000800000 */
[----:B------:R-:W-:Y:S01]  /*98a0*/  LOP3.LUT R2, R5, R2, RZ, 0x3c, !PT ;  /* 0x0000000205027212 */ /* 0x000fe200078e3cff */
[----:B-1----:R-:W-:Y:S06]  /*98b0*/  @!P0 BRA `(.L_x_312) ;  /* 0x0000000000b08947 */ /* 0x002fec0003800000 */
.L_x_322:
[----:B------:R-:W-:Y:S01]  /*98c0*/  IMAD R3, R0, 0x8, R3 ;  /* 0x0000000800037824 */ /* 0x000fe200078e0203 */
[----:B------:R-:W-:-:S07]  /*98d0*/  SHF.L.U32 R0, R2, 0x1f, RZ ;  /* 0x0000001f02007819 */ /* 0x000fce00000006ff */
.L_x_313:
[----:B-1----:R1:W2:Y:S02]  /*98e0*/  SYNCS.PHASECHK.TRANS64.TRYWAIT P0, [R3+URZ], R0 ;  /* 0x00000000030075a7 */ /* 0x0022a4000800017f */
[----:B--2---:R-:W-:Y:S05]  /*98f0*/  @!P0 NANOSLEEP.SYNCS 0x989680 ;  /* 0x009896800000895d */ /* 0x004fea0003900000 */
[----:B------:R-:W2:Y:S02]  /*9900*/  @!P0 SYNCS.PHASECHK.TRANS64 P0, [R3+URZ], R0 ;  /* 0x00000000030085a7 */ /* 0x000ea4000800007f */
[----:B--2---:R-:W-:Y:S05]  /*9910*/  @!P0 BRA `(.L_x_313) ;  /* 0xfffffffc00f08947 */ /* 0x004fea000383ffff */
.L_x_309:
[----:B------:R-:W-:Y:S05]  /*9920*/  BSYNC B0 ;  /* 0x0000000000007941 */ /* 0x000fea0003800000 */
.L_x_308:
[----:B------:R-:W-:Y:S05]  /*9930*/  EXIT ;  /* 0x000000000000794d */ /* 0x000fea0003800000 */
.L_x_17:
[----:B----4-:R4:W0:Y:S02]  /*9940*/  SYNCS.PHASECHK.TRANS64.TRYWAIT P1, [R3+URZ], R0 ;  /* 0x00000000030075a7 */ /* 0x010824000802017f */
[----:B0-----:R-:W-:Y:S05]  /*9950*/  @!P1 NANOSLEEP.SYNCS 0x989680 ;  /* 0x009896800000995d */ /* 0x001fea0003900000 */
[----:B------:R-:W0:Y:S02]  /*9960*/  @!P1 SYNCS.PHASECHK.TRANS64 P1, [R3+URZ], R0 ;  /* 0x00000000030095a7 */ /* 0x000e24000802007f */
[----:B0-----:R-:W-:Y:S05]  /*9970*/  @!P1 BRA `(.L_x_17) ;  /* 0xfffffffc00f09947 */ /* 0x001fea000383ffff */
[----:B------:R-:W-:Y:S05]  /*9980*/  BRA `(.L_x_16) ;  /* 0xffffff78002c7947 */ /* 0x000fea000383ffff */
.L_x_22:
[----:B-1----:R1:W3:Y:S02]  /*9990*/  SYNCS.PHASECHK.TRANS64.TRYWAIT P1, [R5+URZ], R4 ;  /* 0x00000004050075a7 */ /* 0x0022e4000802017f */
[----:B---3--:R-:W-:Y:S05]  /*99a0*/  @!P1 NANOSLEEP.SYNCS 0x989680 ;  /* 0x009896800000995d */ /* 0x008fea0003900000 */
[----:B------:R-:W3:Y:S02]  /*99b0*/  @!P1 SYNCS.PHASECHK.TRANS64 P1, [R5+URZ], R4 ;  /* 0x00000004050095a7 */ /* 0x000ee4000802007f */
[----:B---3--:R-:W-:Y:S05]  /*99c0*/  @!P1 BRA `(.L_x_22) ;  /* 0xfffffffc00f09947 */ /* 0x008fea000383ffff */
[----:B------:R-:W-:Y:S05]  /*99d0*/  BRA `(.L_x_21) ;  /* 0xffffff7800c07947 */ /* 0x000fea000383ffff */
.L_x_295:
[----:B------:R-:W-:Y:S01]  /*99e0*/  BSSY B1, `(.L_x_314) ;  /* 0x0000006000017945 */ /* 0x000fe20003800000 */
[----:B------:R-:W-:-:S07]  /*99f0*/  IMAD.MOV.U32 R15, RZ, RZ, -0x1 ;  /* 0xffffffffff0f7424 */ /* 0x000fce00078e00ff */
[----:B------:R-:W-:Y:S05]  /*9a00*/  WARPSYNC.COLLECTIVE R15, `(.L_x_315) ;  /* 0x000000000f0c7348 */ /* 0x000fea0003c00000 */
[----:B------:R-:W-:Y:S02]  /*9a10*/  ELECT P6, UR62, PT ;  /* 0x00000000003e782f */ /* 0x000fe400038c0000 */
[----:B------:R-:W-:Y:S01]  /*9a20*/  MOV R14, UR62 ;  /* 0x0000003e000e7c02 */ /* 0x000fe20008000f00 */
[----:B------:R-:W-:Y:S10]  /*9a30*/  ENDCOLLECTIVE ;  /* 0x000000000000791b */ /* 0x000ff40003800000 */
.L_x_315:
[----:B------:R-:W-:Y:S05]  /*9a40*/  BSYNC B1 ;  /* 0x0000000000017941 */ /* 0x000fea0003800000 */
.L_x_314:
[----:B------:R-:W-:Y:S05]  /*9a50*/  BRA `(.L_x_316) ;  /* 0xfffffff000707947 */ /* 0x000fea000383ffff */
.L_x_298:
[----:B0-----:R0:W1:Y:S02]  /*9a60*/  SYNCS.PHASECHK.TRANS64.TRYWAIT P1, [R14+URZ+0x18], R7 ;  /* 0x000018070e0075a7 */ /* 0x001064000802017f */
[----:B-1----:R-:W-:Y:S05]  /*9a70*/  @!P1 NANOSLEEP.SYNCS 0x989680 ;  /* 0x009896800000995d */ /* 0x002fea0003900000 */
[----:B------:R-:W1:Y:S02]  /*9a80*/  @!P1 SYNCS.PHASECHK.TRANS64 P1, [R14+URZ+0x18], R7 ;  /* 0x000018070e0095a7 */ /* 0x000e64000802007f */
[----:B-1----:R-:W-:Y:S05]  /*9a90*/  @!P1 BRA `(.L_x_298) ;  /* 0xfffffffc00f09947 */ /* 0x002fea000383ffff */
[----:B------:R-:W-:Y:S05]  /*9aa0*/  BRA `(.L_x_317) ;  /* 0xfffffff000a47947 */ /* 0x000fea000383ffff */
.L_x_307:
[----:B------:R-:W-:Y:S01]  /*9ab0*/  BSSY B0, `(.L_x_318) ;  /* 0x0000006000007945 */ /* 0x000fe20003800000 */
[----:B------:R-:W-:-:S07]  /*9ac0*/  IMAD.MOV.U32 R15, RZ, RZ, -0x1 ;  /* 0xffffffffff0f7424 */ /* 0x000fce00078e00ff */
[----:B------:R-:W-:Y:S05]  /*9ad0*/  WARPSYNC.COLLECTIVE R15, `(.L_x_319) ;  /* 0x000000000f0c7348 */ /* 0x000fea0003c00000 */
[----:B------:R-:W-:Y:S02]  /*9ae0*/  ELECT P6, UR62, PT ;  /* 0x00000000003e782f */ /* 0x000fe400038c0000 */
[----:B------:R-:W-:Y:S01]  /*9af0*/  MOV R14, UR62 ;  /* 0x0000003e000e7c02 */ /* 0x000fe20008000f00 */
[----:B------:R-:W-:Y:S10]  /*9b00*/  ENDCOLLECTIVE ;  /* 0x000000000000791b */ /* 0x000ff40003800000 */
.L_x_319:
[----:B------:R-:W-:Y:S05]  /*9b10*/  BSYNC B0 ;  /* 0x0000000000007941 */ /* 0x000fea0003800000 */
.L_x_318:
[----:B------:R-:W-:Y:S05]  /*9b20*/  BRA `(.L_x_320) ;  /* 0xfffffff800f47947 */ /* 0x000fea000383ffff */
.L_x_311:
[----:B0-----:R0:W1:Y:S02]  /*9b30*/  SYNCS.PHASECHK.TRANS64.TRYWAIT P0, [R7+URZ], R2 ;  /* 0x00000002070075a7 */ /* 0x001064000800017f */
[----:B-1----:R-:W-:Y:S05]  /*9b40*/  @!P0 NANOSLEEP.SYNCS 0x989680 ;  /* 0x009896800000895d */ /* 0x002fea0003900000 */
[----:B------:R-:W1:Y:S02]  /*9b50*/  @!P0 SYNCS.PHASECHK.TRANS64 P0, [R7+URZ], R2 ;  /* 0x00000002070085a7 */ /* 0x000e64000800007f */
[----:B-1----:R-:W-:Y:S05]  /*9b60*/  @!P0 BRA `(.L_x_311) ;  /* 0xfffffffc00f08947 */ /* 0x002fea000383ffff */
[----:B------:R-:W-:Y:S05]  /*9b70*/  BRA `(.L_x_321) ;  /* 0xfffffffc00347947 */ /* 0x000fea000383ffff */
.L_x_312:
[----:B0-----:R0:W1:Y:S02]  /*9b80*/  SYNCS.PHASECHK.TRANS64.TRYWAIT P0, [R9+URZ], R4 ;  /* 0x00000004090075a7 */ /* 0x001064000800017f */
[----:B-1----:R-:W-:Y:S05]  /*9b90*/  @!P0 NANOSLEEP.SYNCS 0x989680 ;  /* 0x009896800000895d */ /* 0x002fea0003900000 */
[----:B------:R-:W1:Y:S02]  /*9ba0*/  @!P0 SYNCS.PHASECHK.TRANS64 P0, [R9+URZ], R4 ;  /* 0x00000004090085a7 */ /* 0x000e64000800007f */
[----:B-1----:R-:W-:Y:S05]  /*9bb0*/  @!P0 BRA `(.L_x_312) ;  /* 0xfffffffc00f08947 */ /* 0x002fea000383ffff */
[----:B------:R-:W-:Y:S05]  /*9bc0*/  BRA `(.L_x_322) ;  /* 0xfffffffc003c7947 */ /* 0x000fea000383ffff */
.L_x_323:
[----:B------:R-:W-:-:S00]  /*9bd0*/  BRA `(.L_x_323) ;  /* 0xfffffffc00fc7947 */ /* 0x000fc0000383ffff */
[----:B------:R-:W-:-:S00]  /*9be0*/  NOP ;  /* 0x0000000000007918 */ /* 0x000fc00000000000 */
        /* <DEDUP_REMOVED lines=9> */
.L_x_324:


//--------------------- .nv.global.init           --------------------------
	.section	.nv.global.init,"aw",@progbits
.nv.global.init:
	.type		$str$22,@object
	.size		$str$22,($str$23 - $str$22)
$str$22:
        /*0000*/ 	.byte	0x6b, 0x5f, 0x74, 0x69, 0x6c, 0x65, 0x5f, 0x63, 0x6f, 0x75, 0x6e, 0x74, 0x20, 0x3e, 0x3d, 0x20
        /*0010*/ 	.byte	0x31, 0x00
	.type		$str$23,@object
	.size		$str$23,(__unnamed_1 - $str$23)
$str$23:
        /*0012*/ 	.byte	0x2f, 0x74, 0x6d, 0x70, 0x2f, 0x63, 0x75, 0x74, 0x6c, 0x61, 0x73, 0x73, 0x5f, 0x73, 0x77, 0x65
        /*0022*/ 	.byte	0x65, 0x70, 0x5f, 0x73, 0x72, 0x63, 0x2f, 0x69, 0x6e, 0x63, 0x6c, 0x75, 0x64, 0x65, 0x2f, 0x63
        /*0032*/ 	.byte	0x75, 0x74, 0x6c, 0x61, 0x73, 0x73, 0x2f, 0x67, 0x65, 0x6d, 0x6d, 0x2f, 0x63, 0x6f, 0x6c, 0x6c
        /*0042*/ 	.byte	0x65, 0x63, 0x74, 0x69, 0x76, 0x65, 0x2f, 0x73, 0x6d, 0x39, 0x30, 0x5f, 0x6d, 0x6d, 0x61, 0x5f
        /*0052*/ 	.byte	0x74, 0x6d, 0x61, 0x5f, 0x67, 0x6d, 0x6d, 0x61, 0x5f, 0x73, 0x73, 0x5f, 0x77, 0x61, 0x72, 0x70
        /*0062*/ 	.byte	0x73, 0x70, 0x65, 0x63, 0x69, 0x61, 0x6c, 0x69, 0x7a, 0x65, 0x64, 0x2e, 0x68, 0x70, 0x70, 0x00
	.type		__unnamed_1,@object
	.size		__unnamed_1,(.L_0 - __unnamed_1)
__unnamed_1:
        /*0072*/ 	.byte	0x76, 0x6f, 0x69, 0x64, 0x20, 0x63, 0x75, 0x74, 0x6c, 0x61, 0x73, 0x73, 0x3a, 0x3a, 0x67, 0x65
        /* <DEDUP_REMOVED lines=172> */
.L_0:


//--------------------- .nv.shared._ZN7cutlass13device_kernelINS_4gemm6kernel13GemmUniversalIN4cute5tupleIJiiiiEEENS1_10collective13CollectiveMmaINS1_34MainloopSm90TmaGmmaWarpSpecializedILi3ENS5_IJNS4_1CILi1EEESB_SB_EEENS1_35KernelTmaWarpSpecializedCooperativeEEENS5_IJNSA_ILi128EEENSA_ILi256EEENSA_ILi32EEEEEEaNS5_IJlSB_lEEEaSJ_NS4_8TiledMMAINS4_8MMA_AtomIJNS4_4SM904GMMA27MMA_64x256x32_S32S8S8_SS_TNEEEENS4_6LayoutINS5_IJNSA_ILi2EEESB_SB_EEENS5_IJSB_NSA_ILi0EEEST_EEEEENS5_IJNS4_10UnderscoreESW_SW_EEEEENS4_13SM90_TMA_LOADENS4_14ComposedLayoutINS4_7SwizzleILi1ELi4ELi3EEENS4_18smem_ptr_flag_bitsILi8EEENSQ_INS5_IJNSA_ILi8EEESH_EEENS5_IJSH_SB_EEEEEEEvNS4_8identityESZ_S19_vS1A_EENS_8epilogue10collective6detail29Sm90TmaWarpSpecializedAdapterINS1D_15DefaultEpilogueIaSJ_SJ_NS1C_6thread17LinearCombinationIaLi1EiiLNS1H_9ScaleType4KindE0ELNS_15FloatRoundStyleE2EaEENS1_15EpilogueDefaultEEEEEvvEEEEvNT_6ParamsE --------------------------
	.section	.nv.shared._ZN7cutlass13device_kernelINS_4gemm6kernel13GemmUniversalIN4cute5tupleIJiiiiEEENS1_10collective13CollectiveMmaINS1_34MainloopSm90TmaGmmaWarpSpecializedILi3ENS5_IJNS4_1CILi1EEESB_SB_EEENS1_35KernelTmaWarpSpecializedCooperativeEEENS5_IJNSA_ILi128EEENSA_ILi256EEENSA_ILi32EEEEEEaNS5_IJlSB_lEEEaSJ_NS4_8TiledMMAINS4_8MMA_AtomIJNS4_4SM904GMMA27MMA_64x256x32_S32S8S8_SS_TNEEEENS4_6LayoutINS5_IJNSA_ILi2EEESB_SB_EEENS5_IJSB_NSA_ILi0EEEST_EEEEENS5_IJNS4_10UnderscoreESW_SW_EEEEENS4_13SM90_TMA_LOADENS4_14ComposedLayoutINS4_7SwizzleILi1ELi4ELi3EEENS4_18smem_ptr_flag_bitsILi8EEENSQ_INS5_IJNSA_ILi8EEESH_EEENS5_IJSH_SB_EEEEEEEvNS4_8identityESZ_S19_vS1A_EENS_8epilogue10collective6detail29Sm90TmaWarpSpecializedAdapterINS1D_15DefaultEpilogueIaSJ_SJ_NS1C_6thread17LinearCombinationIaLi1EiiLNS1H_9ScaleType4KindE0ELNS_15FloatRoundStyleE2EaEENS1_15EpilogueDefaultEEEEEvvEEEEvNT_6ParamsE,"aw",@nobits
	.sectionflags	@""
	.align	16
	.zero		1024


//--------------------- .nv.shared.reserved.0     --------------------------
	.section	.nv.shared.reserved.0,"aw",@nobits
	.weak		__nv_reservedSMEM_offset_0_alias
	.size		__nv_reservedSMEM_offset_0_alias, 0, 0
	.other		__nv_reservedSMEM_offset_0_alias,@"STO_CUDA_RESERVED_SHARED STV_DEFAULT"
__nv_reservedSMEM_offset_0_alias:
	.zero		0


//--------------------- .nv.global                --------------------------
	.section	.nv.global,"aw",@nobits
.nv.global:
	.type		_ZN40_INTERNAL_3e795054_4_k_cu_b87f748b_202704cute1_E,@object
	.size		_ZN40_INTERNAL_3e795054_4_k_cu_b87f748b_202704cute1_E,(_ZN40_INTERNAL_3e795054_4_k_cu_b87f748b_202704cuda3std3__45__cpo6cbeginE - _ZN40_INTERNAL_3e795054_4_k_cu_b87f748b_202704cute1_E)
_ZN40_INTERNAL_3e795054_4_k_cu_b87f748b_202704cute1_E:
	.zero		1
	.type		_ZN40_INTERNAL_3e795054_4_k_cu_b87f748b_202704cuda3std3__45__cpo6cbeginE,@object
	.size		_ZN40_INTERNAL_3e795054_4_k_cu_b87f748b_202704cuda3std3__45__cpo6cbeginE,(_ZN40_INTERNAL_3e795054_4_k_cu_b87f748b_202704cuda3std3__48in_placeE - _ZN40_INTERNAL_3e795054_4_k_cu_b87f748b_202704cuda3std3__45__cpo6cbeginE)
_ZN40_INTERNAL_3e795054_4_k_cu_b87f748b_202704cuda3std3__45__cpo6cbeginE:
	.zero		1
	.type		_ZN40_INTERNAL_3e795054_4_k_cu_b87f748b_202704cuda3std3__48in_placeE,@object
	.size		_ZN40_INTERNAL_3e795054_4_k_cu_b87f748b_202704cuda3std3__48in_placeE,(_ZN40_INTERNAL_3e795054_4_k_cu_b87f748b_202704cuda3std6ranges3__45__cpo9iter_moveE - _ZN40_INTERNAL_3e795054_4_k_cu_b87f748b_202704cuda3std3__48in_placeE)
_ZN40_INTERNAL_3e795054_4_k_cu_b87f748b_202704cuda3std3__48in_placeE:
	.zero		1
	.type		_ZN40_INTERNAL_3e795054_4_k_cu_b87f748b_202704cuda3std6ranges3__45__cpo9iter_moveE,@object
	.size		_ZN40_INTERNAL_3e795054_4_k_cu_b87f748b_202704cuda3std6ranges3__45__cpo9iter_moveE,(_ZN40_INTERNAL_3e795054_4_k_cu_b87f748b_202704cuda3std3__45__cpo5beginE - _ZN40_INTERNAL_3e795054_4_k_cu_b87f748b_202704cuda3std6ranges3__45__cpo9iter_moveE)
_ZN40_INTERNAL_3e795054_4_k_cu_b87f748b_202704cuda3std6ranges3__45__cpo9iter_moveE:
	.zero		1
	.type		_ZN40_INTERNAL_3e795054_4_k_cu_b87f748b_202704cuda3std3__45__cpo5beginE,@object
	.size		_ZN40_INTERNAL_3e795054_4_k_cu_b87f748b_202704cuda3std3__45__cpo5beginE,(_ZN40_INTERNAL_3e795054_4_k_cu_b87f748b_202704cuda3std3__442_GLOBAL__N__3e795054_4_k_cu_b87f748b_202706ignoreE - _ZN40_INTERNAL_3e795054_4_k_cu_b87f748b_202704cuda3std3__45__cpo5beginE)
_ZN40_INTERNAL_3e795054_4_k_cu_b87f748b_202704cuda3std3__45__cpo5beginE:
	.zero		1
	.type		_ZN40_INTERNAL_3e795054_4_k_cu_b87f748b_202704cuda3std3__442_GLOBAL__N__3e795054_4_k_cu_b87f748b_202706ignoreE,@object
	.size		_ZN40_INTERNAL_3e795054_4_k_cu_b87f748b_202704cuda3std3__442_GLOBAL__N__3e795054_4_k_cu_b87f748b_202706ignoreE,(_ZN40_INTERNAL_3e795054_4_k_cu_b87f748b_202704cute7productE - _ZN40_INTERNAL_3e795054_4_k_cu_b87f748b_202704cuda3std3__442_GLOBAL__N__3e795054_4_k_cu_b87f748b_202706ignoreE)
_ZN40_INTERNAL_3e795054_4_k_cu_b87f748b_202704cuda3std3__442_GLOBAL__N__3e795054_4_k_cu_b87f748b_202706ignoreE:
	.zero		1
	.type		_ZN40_INTERNAL_3e795054_4_k_cu_b87f748b_202704cute7productE,@object
	.size		_ZN40_INTERNAL_3e795054_4_k_cu_b87f748b_202704cute7productE,(_ZN40_INTERNAL_3e795054_4_k_cu_b87f748b_202704cuda3std3__45__cpo3endE - _ZN40_INTERNAL_3e795054_4_k_cu_b87f748b_202704cute7productE)
_ZN40_INTERNAL_3e795054_4_k_cu_b87f748b_202704cute7productE:
	.zero		1
	.type		_ZN40_INTERNAL_3e795054_4_k_cu_b87f748b_202704cuda3std3__45__cpo3endE,@object
	.size		_ZN40_INTERNAL_3e795054_4_k_cu_b87f748b_202704cuda3std3__45__cpo3endE,(_ZN40_INTERNAL_3e795054_4_k_cu_b87f748b_202704cuda3std3__419piecewise_constructE - _ZN40_INTERNAL_3e795054_4_k_cu_b87f748b_202704cuda3std3__45__cpo3endE)
_ZN40_INTERNAL_3e795054_4_k_cu_b87f748b_202704cuda3std3__45__cpo3endE:
	.zero		1
	.type		_ZN40_INTERNAL_3e795054_4_k_cu_b87f748b_202704cuda3std3__419piecewise_constructE,@object
	.size		_ZN40_INTERNAL_3e795054_4_k_cu_b87f748b_202704cuda3std3__419piecewise_constructE,(_ZN40_INTERNAL_3e795054_4_k_cu_b87f748b_202704cuda3std3__45__cpo4cendE - _ZN40_INTERNAL_3e795054_4_k_cu_b87f748b_202704cuda3std3__419piecewise_constructE)
_ZN40_INTERNAL_3e795054_4_k_cu_b87f748b_202704cuda3std3__419piecewise_constructE:
	.zero		1
	.type		_ZN40_INTERNAL_3e795054_4_k_cu_b87f748b_202704cuda3std3__45__cpo4cendE,@object
	.size		_ZN40_INTERNAL_3e795054_4_k_cu_b87f748b_202704cuda3std3__45__cpo4cendE,(_ZN40_INTERNAL_3e795054_4_k_cu_b87f748b_202704cuda3std6ranges3__45__cpo4swapE - _ZN40_INTERNAL_3e795054_4_k_cu_b87f748b_202704cuda3std3__45__cpo4cendE)
_ZN40_INTERNAL_3e795054_4_k_cu_b87f748b_202704cuda3std3__45__cpo4cendE:
	.zero		1
	.type		_ZN40_INTERNAL_3e795054_4_k_cu_b87f748b_202704cuda3std6ranges3__45__cpo4swapE,@object
	.size		_ZN40_INTERNAL_3e795054_4_k_cu_b87f748b_202704cuda3std6ranges3__45__cpo4swapE,(.L_8 - _ZN40_INTERNAL_3e795054_4_k_cu_b87f748b_202704cuda3std6ranges3__45__cpo4swapE)
_ZN40_INTERNAL_3e795054_4_k_cu_b87f748b_202704cuda3std6ranges3__45__cpo4swapE:
	.zero		1
.L_8:


//--------------------- .nv.constant0._ZN7cutlass13device_kernelINS_4gemm6kernel13GemmUniversalIN4cute5tupleIJiiiiEEENS1_10collective13CollectiveMmaINS1_34MainloopSm90TmaGmmaWarpSpecializedILi3ENS5_IJNS4_1CILi1EEESB_SB_EEENS1_35KernelTmaWarpSpecializedCooperativeEEENS5_IJNSA_ILi128EEENSA_ILi256EEENSA_ILi32EEEEEEaNS5_IJlSB_lEEEaSJ_NS4_8TiledMMAINS4_8MMA_AtomIJNS4_4SM904GMMA27MMA_64x256x32_S32S8S8_SS_TNEEEENS4_6LayoutINS5_IJNSA_ILi2EEESB_SB_EEENS5_IJSB_NSA_ILi0EEEST_EEEEENS5_IJNS4_10UnderscoreESW_SW_EEEEENS4_13SM90_TMA_LOADENS4_14ComposedLayoutINS4_7SwizzleILi1ELi4ELi3EEENS4_18smem_ptr_flag_bitsILi8EEENSQ_INS5_IJNSA_ILi8EEESH_EEENS5_IJSH_SB_EEEEEEEvNS4_8identityESZ_S19_vS1A_EENS_8epilogue10collective6detail29Sm90TmaWarpSpecializedAdapterINS1D_15DefaultEpilogueIaSJ_SJ_NS1C_6thread17LinearCombinationIaLi1EiiLNS1H_9ScaleType4KindE0ELNS_15FloatRoundStyleE2EaEENS1_15EpilogueDefaultEEEEEvvEEEEvNT_6ParamsE --------------------------
	.section	.nv.constant0._ZN7cutlass13device_kernelINS_4gemm6kernel13GemmUniversalIN4cute5tupleIJiiiiEEENS1_10collective13CollectiveMmaINS1_34MainloopSm90TmaGmmaWarpSpecializedILi3ENS5_IJNS4_1CILi1EEESB_SB_EEENS1_35KernelTmaWarpSpecializedCooperativeEEENS5_IJNSA_ILi128EEENSA_ILi256EEENSA_ILi32EEEEEEaNS5_IJlSB_lEEEaSJ_NS4_8TiledMMAINS4_8MMA_AtomIJNS4_4SM904GMMA27MMA_64x256x32_S32S8S8_SS_TNEEEENS4_6LayoutINS5_IJNSA_ILi2EEESB_SB_EEENS5_IJSB_NSA_ILi0EEEST_EEEEENS5_IJNS4_10UnderscoreESW_SW_EEEEENS4_13SM90_TMA_LOADENS4_14ComposedLayoutINS4_7SwizzleILi1ELi4ELi3EEENS4_18smem_ptr_flag_bitsILi8EEENSQ_INS5_IJNSA_ILi8EEESH_EEENS5_IJSH_SB_EEEEEEEvNS4_8identityESZ_S19_vS1A_EENS_8epilogue10collective6detail29Sm90TmaWarpSpecializedAdapterINS1D_15DefaultEpilogueIaSJ_SJ_NS1C_6thread17LinearCombinationIaLi1EiiLNS1H_9ScaleType4KindE0ELNS_15FloatRoundStyleE2EaEENS1_15EpilogueDefaultEEEEEvvEEEEvNT_6ParamsE,"a",@progbits
	.sectionflags	@""
	.align	4
.nv.constant0._ZN7cutlass13device_kernelINS_4gemm6kernel13GemmUniversalIN4cute5tupleIJiiiiEEENS1_10collective13CollectiveMmaINS1_34MainloopSm90TmaGmmaWarpSpecializedILi3ENS5_IJNS4_1CILi1EEESB_SB_EEENS1_35KernelTmaWarpSpecializedCooperativeEEENS5_IJNSA_ILi128EEENSA_ILi256EEENSA_ILi32EEEEEEaNS5_IJlSB_lEEEaSJ_NS4_8TiledMMAINS4_8MMA_AtomIJNS4_4SM904GMMA27MMA_64x256x32_S32S8S8_SS_TNEEEENS4_6LayoutINS5_IJNSA_ILi2EEESB_SB_EEENS5_IJSB_NSA_ILi0EEEST_EEEEENS5_IJNS4_10UnderscoreESW_SW_EEEEENS4_13SM90_TMA_LOADENS4_14ComposedLayoutINS4_7SwizzleILi1ELi4ELi3EEENS4_18smem_ptr_flag_bitsILi8EEENSQ_INS5_IJNSA_ILi8EEESH_EEENS5_IJSH_SB_EEEEEEEvNS4_8identityESZ_S19_vS1A_EENS_8epilogue10collective6detail29Sm90TmaWarpSpecializedAdapterINS1D_15DefaultEpilogueIaSJ_SJ_NS1C_6thread17LinearCombinationIaLi1EiiLNS1H_9ScaleType4KindE0ELNS_15FloatRoundStyleE2EaEENS1_15EpilogueDefaultEEEEEvvEEEEvNT_6ParamsE:
	.zero		1664


//--------------------- SYMBOLS --------------------------

	.type		.nv.reservedSmem.offset0,@object
	.size		.nv.reservedSmem.offset0,0x4
	.type		__assertfail,@function
